// auto-generated by cutlass_sweep.gemm — config: {"arch": "sm_100", "cluster_m": 1, "cluster_n": 1, "dtype": "int8", "dtype_b": "int8", "layout": "nt", "stages": 0, "tile_k": 256, "tile_m": 64, "tile_n": 240}
#include "cutlass/cutlass.h"
#include "cutlass/gemm/collective/collective_builder.hpp"
#include "cutlass/gemm/device/gemm_universal_adapter.h"
#include "cutlass/gemm/kernel/gemm_universal.hpp"
#include "cutlass/epilogue/collective/collective_builder.hpp"

using ElemA = int8_t;
using ElemB = int8_t;
using ElemCD = int8_t;
using Acc  = int32_t;
using TileShape    = cute::Shape<cute::_64, cute::_240, cute::_256>;
using ClusterShape = cute::Shape<cute::_1, cute::_1, cute::_1>;

using CollectiveEpilogue = typename cutlass::epilogue::collective::CollectiveBuilder<
    cutlass::arch::Sm100, cutlass::arch::OpClassTensorOp,
    TileShape, ClusterShape,
    cutlass::epilogue::collective::EpilogueTileAuto,
    Acc, Acc,
    ElemCD, cutlass::layout::RowMajor, 128 / cutlass::sizeof_bits<ElemCD>::value,
    ElemCD, cutlass::layout::RowMajor, 128 / cutlass::sizeof_bits<ElemCD>::value,
    cutlass::epilogue::collective::EpilogueScheduleAuto
  >::CollectiveOp;

using CollectiveMainloop = typename cutlass::gemm::collective::CollectiveBuilder<
    cutlass::arch::Sm100, cutlass::arch::OpClassTensorOp,
    ElemA, cutlass::layout::RowMajor, 128 / cutlass::sizeof_bits<ElemA>::value,
    ElemB, cutlass::layout::ColumnMajor, 128 / cutlass::sizeof_bits<ElemB>::value,
    Acc,
    TileShape, ClusterShape,
    cutlass::gemm::collective::StageCountAutoCarveout<static_cast<int>(sizeof(typename CollectiveEpilogue::SharedStorage))>,
    cutlass::gemm::collective::KernelScheduleAuto
  >::CollectiveOp;

using GemmKernel = cutlass::gemm::kernel::GemmUniversal<
    cute::Shape<int,int,int,int>,
    CollectiveMainloop,
    CollectiveEpilogue
>;
using Gemm = cutlass::gemm::device::GemmUniversalAdapter<GemmKernel>;

// Force the device kernel symbol into the cubin without needing a host main.
auto* _anchor = &cutlass::device_kernel<GemmKernel>;


// ===== COMPILED SASS (sm_100a) =====

	.target	sm_100a

	.elftype	@"ET_EXEC"


//--------------------- .note.nv.tkinfo           --------------------------
	.section	.note.nv.tkinfo,"",@"SHT_NOTE"
	.sectionflags	@"SHF_NOTE_NV_TKINFO"
	.tkinfo
        /*0018*/ 	.word	0x00000002
        /*0030*/ 	.string	""
        /*0030*/ 	.string	"ptxas"
        /*0030*/ 	.string	"Cuda compilation tools, release 13.0, V13.0.88"
        /*0030*/ 	.string	"Build cuda_13.0.r13.0/compiler.36424714_0"
        /*0030*/ 	.string	"-arch sm_100a -m 64 "



//--------------------- .note.nv.cuinfo           --------------------------
	.section	.note.nv.cuinfo,"",@"SHT_NOTE"
	.sectionflags	@"SHF_NOTE_NV_CUINFO"
        /*0018*/ 	.short	0x0002
        /*001a*/ 	.short	0x0064
        /*001c*/ 	.short	0x0082
	.zero		2


//--------------------- .nv.info                  --------------------------
	.section	.nv.info,"",@"SHT_CUDA_INFO"
	.align	4


	//----- nvinfo : EIATTR_REGCOUNT
	.align		4
        /*0000*/ 	.byte	0x04, 0x2f
        /*0002*/ 	.short	(.L_16 - .L_15)
	.align		4
.L_15:
        /*0004*/ 	.word	index@(_ZN7cutlass13device_kernelINS_4gemm6kernel13GemmUniversalIN4cute5tupleIJiiiiEEENS1_10collective13CollectiveMmaINS1_35MainloopSm100TmaUmmaWarpSpecializedILi2ELi2ELi4ENS5_IJNS4_1CILi1EEESB_SB_EEEEENS5_IJNSA_ILi64EEENSA_ILi240EEENSA_ILi256EEEEEEaNS5_IJlSB_lEEEaSI_NS4_8TiledMMAINS4_8MMA_AtomIJNS4_15SM100_MMA_S8_SSIaaiLi64ELi240ELNS4_4UMMA5MajorE0ELSN_0ELNSM_8SaturateE0EEEEEENS4_6LayoutISC_NS5_IJNSA_ILi0EEESS_SS_EEEEENS5_IJNS4_10UnderscoreESV_SV_EEEEENS4_13SM90_TMA_LOADENS4_14ComposedLayoutINS4_7SwizzleILi3ELi4ELi3EEENS4_18smem_ptr_flag_bitsILi8EEENSR_INS5_IJNSA_ILi8EEENSA_ILi128EEEEEENS5_IJS15_SB_EEEEEEEvNS4_8identityESY_S19_vS1A_EENS_8epilogue10collective18CollectiveEpilogueINS1C_23Sm100TmaWarpSpecializedILi1ELi1ELi120ELb0ELb0EEEJSH_NS5_IJNSR_ISE_SB_EENSR_ISF_SB_EEEEEaSI_aSI_NS1C_6fusion15FusionCallbacksIS1G_NS1K_17LinearCombinationIaiaiLNS_15FloatRoundStyleE2EEESH_S1J_JEEENS4_5SM1004TMEM4LOAD25SM100_TMEM_LOAD_16dp32b8xESY_NSZ_INS10_ILi0ELi4ELi3EEES13_NSR_INS5_IJS14_NSA_ILi16EEEEEENS5_IJS1V_SB_EEEEEEENS4_39AutoVectorizingCopyWithAssumedAlignmentILi128EEENS4_14SM90_TMA_STOREES1Z_S21_S21_EEEvvEEEEvNT_6ParamsE)
        /*0008*/ 	.word	0x000000ff


	//----- nvinfo : EIATTR_FRAME_SIZE
	.align		4
.L_16:
        /*000c*/ 	.byte	0x04, 0x11
        /*000e*/ 	.short	(.L_18 - .L_17)
	.align		4
.L_17:
        /*0010*/ 	.word	index@($__internal_2_$__cuda_sm10x_tcgen05_guardrail_trap_unallocated_columns_being_dealloced)
        /*0014*/ 	.word	0x00000038


	//----- nvinfo : EIATTR_FRAME_SIZE
	.align		4
.L_18:
        /*0018*/ 	.byte	0x04, 0x11
        /*001a*/ 	.short	(.L_20 - .L_19)
	.align		4
.L_19:
        /*001c*/ 	.word	index@($__internal_1_$__cuda_sm10x_tcgen05_guardrail_trap_phase_invalid_during_alloc)
        /*0020*/ 	.word	0x00000038


	//----- nvinfo : EIATTR_FRAME_SIZE
	.align		4
.L_20:
        /*0024*/ 	.byte	0x04, 0x11
        /*0026*/ 	.short	(.L_22 - .L_21)
	.align		4
.L_21:
        /*0028*/ 	.word	index@($__internal_0_$__cuda_sm10x_tcgen05_guardrail_trap_col_being_dealloced_not_returned_by_alloc)
        /*002c*/ 	.word	0x00000038


	//----- nvinfo : EIATTR_FRAME_SIZE
	.align		4
.L_22:
        /*0030*/ 	.byte	0x04, 0x11
        /*0032*/ 	.short	(.L_24 - .L_23)
	.align		4
.L_23:
        /*0034*/ 	.word	index@(_ZN7cutlass13device_kernelINS_4gemm6kernel13GemmUniversalIN4cute5tupleIJiiiiEEENS1_10collective13CollectiveMmaINS1_35MainloopSm100TmaUmmaWarpSpecializedILi2ELi2ELi4ENS5_IJNS4_1CILi1EEESB_SB_EEEEENS5_IJNSA_ILi64EEENSA_ILi240EEENSA_ILi256EEEEEEaNS5_IJlSB_lEEEaSI_NS4_8TiledMMAINS4_8MMA_AtomIJNS4_15SM100_MMA_S8_SSIaaiLi64ELi240ELNS4_4UMMA5MajorE0ELSN_0ELNSM_8SaturateE0EEEEEENS4_6LayoutISC_NS5_IJNSA_ILi0EEESS_SS_EEEEENS5_IJNS4_10UnderscoreESV_SV_EEEEENS4_13SM90_TMA_LOADENS4_14ComposedLayoutINS4_7SwizzleILi3ELi4ELi3EEENS4_18smem_ptr_flag_bitsILi8EEENSR_INS5_IJNSA_ILi8EEENSA_ILi128EEEEEENS5_IJS15_SB_EEEEEEEvNS4_8identityESY_S19_vS1A_EENS_8epilogue10collective18CollectiveEpilogueINS1C_23Sm100TmaWarpSpecializedILi1ELi1ELi120ELb0ELb0EEEJSH_NS5_IJNSR_ISE_SB_EENSR_ISF_SB_EEEEEaSI_aSI_NS1C_6fusion15FusionCallbacksIS1G_NS1K_17LinearCombinationIaiaiLNS_15FloatRoundStyleE2EEESH_S1J_JEEENS4_5SM1004TMEM4LOAD25SM100_TMEM_LOAD_16dp32b8xESY_NSZ_INS10_ILi0ELi4ELi3EEES13_NSR_INS5_IJS14_NSA_ILi16EEEEEENS5_IJS1V_SB_EEEEEEENS4_39AutoVectorizingCopyWithAssumedAlignmentILi128EEENS4_14SM90_TMA_STOREES1Z_S21_S21_EEEvvEEEEvNT_6ParamsE)
        /*0038*/ 	.word	0x00000038


	//----- nvinfo : EIATTR_MIN_STACK_SIZE
	.align		4
.L_24:
        /*003c*/ 	.byte	0x04, 0x12
        /*003e*/ 	.short	(.L_26 - .L_25)
	.align		4
.L_25:
        /*0040*/ 	.word	index@(_ZN7cutlass13device_kernelINS_4gemm6kernel13GemmUniversalIN4cute5tupleIJiiiiEEENS1_10collective13CollectiveMmaINS1_35MainloopSm100TmaUmmaWarpSpecializedILi2ELi2ELi4ENS5_IJNS4_1CILi1EEESB_SB_EEEEENS5_IJNSA_ILi64EEENSA_ILi240EEENSA_ILi256EEEEEEaNS5_IJlSB_lEEEaSI_NS4_8TiledMMAINS4_8MMA_AtomIJNS4_15SM100_MMA_S8_SSIaaiLi64ELi240ELNS4_4UMMA5MajorE0ELSN_0ELNSM_8SaturateE0EEEEEENS4_6LayoutISC_NS5_IJNSA_ILi0EEESS_SS_EEEEENS5_IJNS4_10UnderscoreESV_SV_EEEEENS4_13SM90_TMA_LOADENS4_14ComposedLayoutINS4_7SwizzleILi3ELi4ELi3EEENS4_18smem_ptr_flag_bitsILi8EEENSR_INS5_IJNSA_ILi8EEENSA_ILi128EEEEEENS5_IJS15_SB_EEEEEEEvNS4_8identityESY_S19_vS1A_EENS_8epilogue10collective18CollectiveEpilogueINS1C_23Sm100TmaWarpSpecializedILi1ELi1ELi120ELb0ELb0EEEJSH_NS5_IJNSR_ISE_SB_EENSR_ISF_SB_EEEEEaSI_aSI_NS1C_6fusion15FusionCallbacksIS1G_NS1K_17LinearCombinationIaiaiLNS_15FloatRoundStyleE2EEESH_S1J_JEEENS4_5SM1004TMEM4LOAD25SM100_TMEM_LOAD_16dp32b8xESY_NSZ_INS10_ILi0ELi4ELi3EEES13_NSR_INS5_IJS14_NSA_ILi16EEEEEENS5_IJS1V_SB_EEEEEEENS4_39AutoVectorizingCopyWithAssumedAlignmentILi128EEENS4_14SM90_TMA_STOREES1Z_S21_S21_EEEvvEEEEvNT_6ParamsE)
        /*0044*/ 	.word	0x00000038
.L_26:


//--------------------- .nv.compat                --------------------------
	.section	.nv.compat,"",@"SHT_CUDA_COMPAT_INFO"
	.align	4
        /*0000*/ 	.byte	0x02, 0x09, 0x01, 0x00, 0x02, 0x02, 0x03, 0x00, 0x02, 0x05, 0x06, 0x00, 0x03, 0x07, 0x01, 0x01
        /*0010*/ 	.byte	0x02, 0x03, 0x01, 0x00, 0x02, 0x06, 0x01, 0x00, 0x04, 0x0b, 0x08, 0x00, 0x01, 0x00, 0x00, 0x00
        /*0020*/ 	.byte	0x00, 0x00, 0x00, 0x00


//--------------------- .nv.info._ZN7cutlass13device_kernelINS_4gemm6kernel13GemmUniversalIN4cute5tupleIJiiiiEEENS1_10collective13CollectiveMmaINS1_35MainloopSm100TmaUmmaWarpSpecializedILi2ELi2ELi4ENS5_IJNS4_1CILi1EEESB_SB_EEEEENS5_IJNSA_ILi64EEENSA_ILi240EEENSA_ILi256EEEEEEaNS5_IJlSB_lEEEaSI_NS4_8TiledMMAINS4_8MMA_AtomIJNS4_15SM100_MMA_S8_SSIaaiLi64ELi240ELNS4_4UMMA5MajorE0ELSN_0ELNSM_8SaturateE0EEEEEENS4_6LayoutISC_NS5_IJNSA_ILi0EEESS_SS_EEEEENS5_IJNS4_10UnderscoreESV_SV_EEEEENS4_13SM90_TMA_LOADENS4_14ComposedLayoutINS4_7SwizzleILi3ELi4ELi3EEENS4_18smem_ptr_flag_bitsILi8EEENSR_INS5_IJNSA_ILi8EEENSA_ILi128EEEEEENS5_IJS15_SB_EEEEEEEvNS4_8identityESY_S19_vS1A_EENS_8epilogue10collective18CollectiveEpilogueINS1C_23Sm100TmaWarpSpecializedILi1ELi1ELi120ELb0ELb0EEEJSH_NS5_IJNSR_ISE_SB_EENSR_ISF_SB_EEEEEaSI_aSI_NS1C_6fusion15FusionCallbacksIS1G_NS1K_17LinearCombinationIaiaiLNS_15FloatRoundStyleE2EEESH_S1J_JEEENS4_5SM1004TMEM4LOAD25SM100_TMEM_LOAD_16dp32b8xESY_NSZ_INS10_ILi0ELi4ELi3EEES13_NSR_INS5_IJS14_NSA_ILi16EEEEEENS5_IJS1V_SB_EEEEEEENS4_39AutoVectorizingCopyWithAssumedAlignmentILi128EEENS4_14SM90_TMA_STOREES1Z_S21_S21_EEEvvEEEEvNT_6ParamsE --------------------------
	.section	.nv.info._ZN7cutlass13device_kernelINS_4gemm6kernel13GemmUniversalIN4cute5tupleIJiiiiEEENS1_10collective13CollectiveMmaINS1_35MainloopSm100TmaUmmaWarpSpecializedILi2ELi2ELi4ENS5_IJNS4_1CILi1EEESB_SB_EEEEENS5_IJNSA_ILi64EEENSA_ILi240EEENSA_ILi256EEEEEEaNS5_IJlSB_lEEEaSI_NS4_8TiledMMAINS4_8MMA_AtomIJNS4_15SM100_MMA_S8_SSIaaiLi64ELi240ELNS4_4UMMA5MajorE0ELSN_0ELNSM_8SaturateE0EEEEEENS4_6LayoutISC_NS5_IJNSA_ILi0EEESS_SS_EEEEENS5_IJNS4_10UnderscoreESV_SV_EEEEENS4_13SM90_TMA_LOADENS4_14ComposedLayoutINS4_7SwizzleILi3ELi4ELi3EEENS4_18smem_ptr_flag_bitsILi8EEENSR_INS5_IJNSA_ILi8EEENSA_ILi128EEEEEENS5_IJS15_SB_EEEEEEEvNS4_8identityESY_S19_vS1A_EENS_8epilogue10collective18CollectiveEpilogueINS1C_23Sm100TmaWarpSpecializedILi1ELi1ELi120ELb0ELb0EEEJSH_NS5_IJNSR_ISE_SB_EENSR_ISF_SB_EEEEEaSI_aSI_NS1C_6fusion15FusionCallbacksIS1G_NS1K_17LinearCombinationIaiaiLNS_15FloatRoundStyleE2EEESH_S1J_JEEENS4_5SM1004TMEM4LOAD25SM100_TMEM_LOAD_16dp32b8xESY_NSZ_INS10_ILi0ELi4ELi3EEES13_NSR_INS5_IJS14_NSA_ILi16EEEEEENS5_IJS1V_SB_EEEEEEENS4_39AutoVectorizingCopyWithAssumedAlignmentILi128EEENS4_14SM90_TMA_STOREES1Z_S21_S21_EEEvvEEEEvNT_6ParamsE,"",@"SHT_CUDA_INFO"
	.sectionflags	@""
	.align	4


	//----- nvinfo : EIATTR_CUDA_API_VERSION
	.align		4
        /*0000*/ 	.byte	0x04, 0x37
        /*0002*/ 	.short	(.L_28 - .L_27)
.L_27:
        /*0004*/ 	.word	0x00000082


	//----- nvinfo : EIATTR_KPARAM_INFO
	.align		4
.L_28:
        /*0008*/ 	.byte	0x04, 0x17
        /*000a*/ 	.short	(.L_30 - .L_29)
.L_29:
        /*000c*/ 	.word	0x00000000
        /*0010*/ 	.short	0x0000
        /*0012*/ 	.short	0x0000
        /*0014*/ 	.byte	0x00, 0xf0, 0x01, 0x20


	//----- nvinfo : EIATTR_AT_ENTRY_FRAGMENTS
	.align		4
.L_30:
        /*0018*/ 	.byte	0x04, 0x4f
        /*001a*/ 	.short	(.L_32 - .L_31)


	//   ....[0]....
.L_31:
        /*001c*/ 	.word	0x00000006


	//----- nvinfo : EIATTR_RESERVED_SMEM_USED
	.align		4
.L_32:
        /*0020*/ 	.byte	0x01, 0x41
	.zero		2


	//----- nvinfo : EIATTR_SPARSE_MMA_MASK
	.align		4
        /*0024*/ 	.byte	0x03, 0x50
        /*0026*/ 	.short	0x0000


	//----- nvinfo : EIATTR_TCGEN05_1CTA_USED
	.align		4
        /*0028*/ 	.byte	0x01, 0x51
	.zero		2


	//----- nvinfo : EIATTR_MAXREG_COUNT
	.align		4
        /*002c*/ 	.byte	0x03, 0x1b
        /*002e*/ 	.short	0x00ff


	//----- nvinfo : EIATTR_NUM_BARRIERS
	.align		4
        /*0030*/ 	.byte	0x02, 0x4c
        /*0032*/ 	.byte	0x07
	.zero		1


	//----- nvinfo : EIATTR_EXTERNS
	.align		4
        /*0034*/ 	.byte	0x04, 0x0f
        /*0036*/ 	.short	(.L_34 - .L_33)


	//   ....[0]....
	.align		4
.L_33:
        /*0038*/ 	.word	index@(__assertfail)


	//----- nvinfo : EIATTR_ANNOTATIONS
	.align		4
.L_34:
        /*003c*/ 	.byte	0x04, 0x55
        /*003e*/ 	.short	(.L_36 - .L_35)


	//   ....[0]....
.L_35:
        /*0040*/ 	.word	0x00000001
        /*0044*/ 	.byte	0x70, 0x04, 0x00, 0x00, 0x01, 0x00, 0x00, 0x00, 0xb0, 0x0e, 0x00, 0x00, 0x01, 0x00, 0x00, 0x00
        /* <DEDUP_REMOVED lines=13> */
        /*0124*/ 	.byte	0xf0, 0x5f, 0x00, 0x00, 0x01, 0x00, 0x00, 0x00, 0x70, 0xa2, 0x00, 0x00


	//----- nvinfo : EIATTR_MERCURY_ISA_VERSION
	.align		4
.L_36:
        /*0130*/ 	.byte	0x03, 0x5f
        /*0132*/ 	.short	0x0101


	//----- nvinfo : EIATTR_INT_WARP_WIDE_INSTR_OFFSETS
	.align		4
        /*0134*/ 	.byte	0x04, 0x31
        /*0136*/ 	.short	(.L_38 - .L_37)


	//   ....[0]....
.L_37:
        /*0138*/ 	.word	0x00003c00


	//   ....[1]....
        /*013c*/ 	.word	0x00003c30


	//   ....[2]....
        /*0140*/ 	.word	0x00003c50


	//   ....[3]....
        /*0144*/ 	.word	0x00004860


	//   ....[4]....
        /*0148*/ 	.word	0x000048f0


	//   ....[5]....
        /*014c*/ 	.word	0x00004950


	//   ....[6]....
        /*0150*/ 	.word	0x000049b0


	//   ....[7]....
        /*0154*/ 	.word	0x00004a10


	//   ....[8]....
        /*0158*/ 	.word	0x00004a40


	//   ....[9]....
        /*015c*/ 	.word	0x00004ab0


	//   ....[10]....
        /*0160*/ 	.word	0x00004af0


	//   ....[11]....
        /*0164*/ 	.word	0x00004b10


	//   ....[12]....
        /*0168*/ 	.word	0x00004b70


	//   ....[13]....
        /*016c*/ 	.word	0x00004bb0


	//   ....[14]....
        /*0170*/ 	.word	0x00004bd0


	//   ....[15]....
        /*0174*/ 	.word	0x00004c30


	//   ....[16]....
        /*0178*/ 	.word	0x00004c70


	//   ....[17]....
        /*017c*/ 	.word	0x00004ce0


	//   ....[18]....
        /*0180*/ 	.word	0x00004d00


	//----- nvinfo : EIATTR_COOP_GROUP_MASK_REGIDS
	.align		4
.L_38:
        /*0184*/ 	.byte	0x04, 0x29
        /*0186*/ 	.short	(.L_40 - .L_39)


	//   ....[0]....
.L_39:
        /*0188*/ 	.word	0xffffffff


	//   ....[1]....
        /*018c*/ 	.word	0xffffffff


	//   ....[2]....
        /*0190*/ 	.word	0xffffffff


	//   ....[3]....
        /*0194*/ 	.word	0xffffffff


	//   ....[4]....
        /*0198*/ 	.word	0xffffffff


	//   ....[5]....
        /*019c*/ 	.word	0xffffffff


	//   ....[6]....
        /*01a0*/ 	.word	0xffffffff


	//   ....[7]....
        /*01a4*/ 	.word	0xffffffff


	//   ....[8]....
        /*01a8*/ 	.word	0xffffffff


	//   ....[9]....
        /*01ac*/ 	.word	0xffffffff


	//   ....[10]....
        /*01b0*/ 	.word	0xffffffff


	//   ....[11]....
        /*01b4*/ 	.word	0xffffffff


	//   ....[12]....
        /*01b8*/ 	.word	0xffffffff


	//----- nvinfo : EIATTR_COOP_GROUP_INSTR_OFFSETS
	.align		4
.L_40:
        /*01bc*/ 	.byte	0x04, 0x28
        /*01be*/ 	.short	(.L_42 - .L_41)


	//   ....[0]....
.L_41:
        /*01c0*/ 	.word	0x00000090


	//   ....[1]....
        /*01c4*/ 	.word	0x00000500


	//   ....[2]....
        /*01c8*/ 	.word	0x00000630


	//   ....[3]....
        /*01cc*/ 	.word	0x00000770


	//   ....[4]....
        /*01d0*/ 	.word	0x00000870


	//   ....[5]....
        /*01d4*/ 	.word	0x000009e0


	//   ....[6]....
        /*01d8*/ 	.word	0x00000b80


	//   ....[7]....
        /*01dc*/ 	.word	0x00001e70


	//   ....[8]....
        /*01e0*/ 	.word	0x00002c50


	//   ....[9]....
        /*01e4*/ 	.word	0x00002e60


	//   ....[10]....
        /*01e8*/ 	.word	0x00002e90


	//   ....[11]....
        /*01ec*/ 	.word	0x00003ae0


	//   ....[12]....
        /*01f0*/ 	.word	0x00003d10


	//----- nvinfo : EIATTR_VRC_CTA_INIT_COUNT
	.align		4
.L_42:
        /*01f4*/ 	.byte	0x02, 0x4a
        /*01f6*/ 	.byte	0x80
	.zero		1


	//----- nvinfo : EIATTR_SYSCALL_OFFSETS
	.align		4
        /*01f8*/ 	.byte	0x04, 0x46
        /*01fa*/ 	.short	(.L_44 - .L_43)


	//   ....[0]....
.L_43:
        /*01fc*/ 	.word	0x000065d0


	//   ....[1]....
        /*0200*/ 	.word	0x00006750


	//   ....[2]....
        /*0204*/ 	.word	0x000068d0


	//   ....[3]....
        /*0208*/ 	.word	0x00006a50


	//   ....[4]....
        /*020c*/ 	.word	0x00006bd0


	//   ....[5]....
        /*0210*/ 	.word	0x00006d50


	//   ....[6]....
        /*0214*/ 	.word	0x00006ed0


	//   ....[7]....
        /*0218*/ 	.word	0x00007050


	//   ....[8]....
        /*021c*/ 	.word	0x000071d0


	//   ....[9]....
        /*0220*/ 	.word	0x00007350


	//   ....[10]....
        /*0224*/ 	.word	0x000074d0


	//   ....[11]....
        /*0228*/ 	.word	0x00007650


	//   ....[12]....
        /*022c*/ 	.word	0x000077d0


	//   ....[13]....
        /*0230*/ 	.word	0x00007950


	//   ....[14]....
        /*0234*/ 	.word	0x00007ad0


	//----- nvinfo : EIATTR_MBARRIER_INSTR_OFFSETS
	.align		4
.L_44:
        /*0238*/ 	.byte	0x04, 0x39
        /*023a*/ 	.short	(.L_46 - .L_45)


	//   ....[0]....
.L_45:
        /*023c*/ 	.word	0x000005e0
        /*0240*/ 	.word	0x000000ff
        /*0244*/ 	.word	0x00000000
        /*0248*/ 	.short	0x0100
        /*024a*/ 	.byte	0x04
	.zero		1


	//   ....[1]....
        /*024c*/ 	.word	0x000005f0
        /*0250*/ 	.word	0x000000ff
        /*0254*/ 	.word	0x00000010
        /*0258*/ 	.short	0x0100
        /*025a*/ 	.byte	0x04
	.zero		1


	//   ....[2]....
        /*025c*/ 	.word	0x00000600
        /*0260*/ 	.word	0x000000ff
        /*0264*/ 	.word	0x00000008
        /*0268*/ 	.short	0x0100
        /*026a*/ 	.byte	0x04
	.zero		1


	//   ....[3]....
        /*026c*/ 	.word	0x00000610
        /*0270*/ 	.word	0x000000ff
        /*0274*/ 	.word	0x00000018
        /*0278*/ 	.short	0x0100
        /*027a*/ 	.byte	0x04
	.zero		1


	//   ....[4]....
        /*027c*/ 	.word	0x00000740
        /*0280*/ 	.word	0x000000ff
        /*0284*/ 	.word	0x00000020
        /*0288*/ 	.short	0x0100
        /*028a*/ 	.byte	0x04
	.zero		1


	//   ....[5]....
        /*028c*/ 	.word	0x00000750
        /*0290*/ 	.word	0x000000ff
        /*0294*/ 	.word	0x00000028
        /*0298*/ 	.short	0x0100
        /*029a*/ 	.byte	0x04
	.zero		1


	//   ....[6]....
        /*029c*/ 	.word	0x00000840
        /*02a0*/ 	.word	0x000000ff
        /*02a4*/ 	.word	0x00000030
        /*02a8*/ 	.short	0x0100
        /*02aa*/ 	.byte	0x04
	.zero		1


	//   ....[7]....
        /*02ac*/ 	.word	0x00000850
        /*02b0*/ 	.word	0x000000ff
        /*02b4*/ 	.word	0x00000038
        /*02b8*/ 	.short	0x0100
        /*02ba*/ 	.byte	0x04
	.zero		1


	//   ....[8]....
        /*02bc*/ 	.word	0x00000990
        /*02c0*/ 	.word	0x000000ff
        /*02c4*/ 	.word	0x00000040
        /*02c8*/ 	.short	0x0100
        /*02ca*/ 	.byte	0x04
	.zero		1


	//   ....[9]....
        /*02cc*/ 	.word	0x000009a0
        /*02d0*/ 	.word	0x000000ff
        /*02d4*/ 	.word	0x00000050
        /*02d8*/ 	.short	0x0100
        /*02da*/ 	.byte	0x04
	.zero		1


	//   ....[10]....
        /*02dc*/ 	.word	0x000009b0
        /*02e0*/ 	.word	0x000000ff
        /*02e4*/ 	.word	0x00000048
        /*02e8*/ 	.short	0x0100
        /*02ea*/ 	.byte	0x04
	.zero		1


	//   ....[11]....
        /*02ec*/ 	.word	0x000009c0
        /*02f0*/ 	.word	0x000000ff
        /*02f4*/ 	.word	0x00000058
        /*02f8*/ 	.short	0x0100
        /*02fa*/ 	.byte	0x04
	.zero		1


	//   ....[12]....
        /*02fc*/ 	.word	0x00000af0
        /*0300*/ 	.word	0x000000ff
        /*0304*/ 	.word	0x00000060
        /*0308*/ 	.short	0x0100
        /*030a*/ 	.byte	0x04
	.zero		1


	//   ....[13]....
        /*030c*/ 	.word	0x00000b00
        /*0310*/ 	.word	0x000000ff
        /*0314*/ 	.word	0x00000080
        /*0318*/ 	.short	0x0100
        /*031a*/ 	.byte	0x04
	.zero		1


	//   ....[14]....
        /*031c*/ 	.word	0x00000b10
        /*0320*/ 	.word	0x000000ff
        /*0324*/ 	.word	0x00000068
        /*0328*/ 	.short	0x0100
        /*032a*/ 	.byte	0x04
	.zero		1


	//   ....[15]....
        /*032c*/ 	.word	0x00000b20
        /*0330*/ 	.word	0x000000ff
        /*0334*/ 	.word	0x00000088
        /*0338*/ 	.short	0x0100
        /*033a*/ 	.byte	0x04
	.zero		1


	//   ....[16]....
        /*033c*/ 	.word	0x00000b30
        /*0340*/ 	.word	0x000000ff
        /*0344*/ 	.word	0x00000070
        /*0348*/ 	.short	0x0100
        /*034a*/ 	.byte	0x04
	.zero		1


	//   ....[17]....
        /*034c*/ 	.word	0x00000b40
        /*0350*/ 	.word	0x000000ff
        /*0354*/ 	.word	0x00000090
        /*0358*/ 	.short	0x0100
        /*035a*/ 	.byte	0x04
	.zero		1


	//   ....[18]....
        /*035c*/ 	.word	0x00000b50
        /*0360*/ 	.word	0x000000ff
        /*0364*/ 	.word	0x00000078
        /*0368*/ 	.short	0x0100
        /*036a*/ 	.byte	0x04
	.zero		1


	//   ....[19]....
        /*036c*/ 	.word	0x00000b60
        /*0370*/ 	.word	0x000000ff
        /*0374*/ 	.word	0x00000098
        /*0378*/ 	.short	0x0100
        /*037a*/ 	.byte	0x04
	.zero		1


	//   ....[20]....
        /*037c*/ 	.word	0x00000c70
        /*0380*/ 	.word	0x000000ff
        /*0384*/ 	.word	0x000000a0
        /*0388*/ 	.short	0x0100
        /*038a*/ 	.byte	0x04
	.zero		1


	//   ....[21]....
        /*038c*/ 	.word	0x00000c80
        /*0390*/ 	.word	0x000000ff
        /*0394*/ 	.word	0x000000b0
        /*0398*/ 	.short	0x0100
        /*039a*/ 	.byte	0x04
	.zero		1


	//   ....[22]....
        /*039c*/ 	.word	0x00000c90
        /*03a0*/ 	.word	0x000000ff
        /*03a4*/ 	.word	0x000000a8
        /*03a8*/ 	.short	0x0100
        /*03aa*/ 	.byte	0x04
	.zero		1


	//   ....[23]....
        /*03ac*/ 	.word	0x00000ca0
        /*03b0*/ 	.word	0x000000ff
        /*03b4*/ 	.word	0x000000b8
        /*03b8*/ 	.short	0x0100
        /*03ba*/ 	.byte	0x04
	.zero		1


	//   ....[24]....
        /*03bc*/ 	.word	0x00001630
        /*03c0*/ 	.word	0x00000002
        /*03c4*/ 	.word	0x000000b0
        /*03c8*/ 	.short	0x010a
        /*03ca*/ 	.byte	0xff
	.zero		1


	//   ....[25]....
        /*03cc*/ 	.word	0x00001650
        /*03d0*/ 	.word	0x00000002
        /*03d4*/ 	.word	0x000000a0
        /*03d8*/ 	.short	0x0101
        /*03da*/ 	.byte	0xff
	.zero		1


	//   ....[26]....
        /*03dc*/ 	.word	0x00001730
        /*03e0*/ 	.word	0x000000ff
        /*03e4*/ 	.word	0x00000010
        /*03e8*/ 	.short	0x010a
        /*03ea*/ 	.byte	0x06
	.zero		1


	//   ....[27]....
        /*03ec*/ 	.word	0x000017b0
        /*03f0*/ 	.word	0x000000ff
        /*03f4*/ 	.word	0x00000010
        /*03f8*/ 	.short	0x010a
        /*03fa*/ 	.byte	0x21
	.zero		1


	//   ....[28]....
        /*03fc*/ 	.word	0x00001900
        /*0400*/ 	.word	0x000000ff
        /*0404*/ 	.word	0x00000010
        /*0408*/ 	.short	0x010a
        /*040a*/ 	.byte	0x07
	.zero		1


	//   ....[29]....
        /*040c*/ 	.word	0x00001ad0
        /*0410*/ 	.word	0x000000ff
        /*0414*/ 	.word	0x00000038
        /*0418*/ 	.short	0x0101
        /*041a*/ 	.byte	0x04
	.zero		1


	//   ....[30]....
        /*041c*/ 	.word	0x00001af0
        /*0420*/ 	.word	0x000000ff
        /*0424*/ 	.word	0x00000010
        /*0428*/ 	.short	0x010a
        /*042a*/ 	.byte	0x06
	.zero		1


	//   ....[31]....
        /*042c*/ 	.word	0x00001b70
        /*0430*/ 	.word	0x000000ff
        /*0434*/ 	.word	0x00000010
        /*0438*/ 	.short	0x010a
        /*043a*/ 	.byte	0x21
	.zero		1


	//   ....[32]....
        /*043c*/ 	.word	0x00001cc0
        /*0440*/ 	.word	0x000000ff
        /*0444*/ 	.word	0x00000010
        /*0448*/ 	.short	0x010a
        /*044a*/ 	.byte	0x07
	.zero		1


	//   ....[33]....
        /*044c*/ 	.word	0x00001ea0
        /*0450*/ 	.word	0x00000003
        /*0454*/ 	.word	0x00000040
        /*0458*/ 	.short	0x010a
        /*045a*/ 	.byte	0xff
	.zero		1


	//   ....[34]....
        /*045c*/ 	.word	0x00001ff0
        /*0460*/ 	.word	0x00000002
        /*0464*/ 	.word	0x00000000
        /*0468*/ 	.short	0x0101
        /*046a*/ 	.byte	0xff
	.zero		1


	//   ....[35]....
        /*046c*/ 	.word	0x000025c0
        /*0470*/ 	.word	0x000000ff
        /*0474*/ 	.word	0x00000000
        /*0478*/ 	.short	0x010a
        /*047a*/ 	.byte	0x04
	.zero		1


	//   ....[36]....
        /*047c*/ 	.word	0x00002660
        /*0480*/ 	.word	0x00000000
        /*0484*/ 	.word	0x00000000
        /*0488*/ 	.short	0x010a
        /*048a*/ 	.byte	0xff
	.zero		1


	//   ....[37]....
        /*048c*/ 	.word	0x000027a0
        /*0490*/ 	.word	0x00000000
        /*0494*/ 	.word	0x000000a0
        /*0498*/ 	.short	0x010a
        /*049a*/ 	.byte	0xff
	.zero		1


	//   ....[38]....
        /*049c*/ 	.word	0x00002810
        /*04a0*/ 	.word	0x00000000
        /*04a4*/ 	.word	0x00000000
        /*04a8*/ 	.short	0x0101
        /*04aa*/ 	.byte	0xff
	.zero		1


	//   ....[39]....
        /*04ac*/ 	.word	0x00002820
        /*04b0*/ 	.word	0x000000ff
        /*04b4*/ 	.word	0x00000050
        /*04b8*/ 	.short	0x010a
        /*04ba*/ 	.byte	0x04
	.zero		1


	//   ....[40]....
        /*04bc*/ 	.word	0x00002940
        /*04c0*/ 	.word	0x00000000
        /*04c4*/ 	.word	0x00000040
        /*04c8*/ 	.short	0x010a
        /*04ca*/ 	.byte	0xff
	.zero		1


	//   ....[41]....
        /*04cc*/ 	.word	0x00002a30
        /*04d0*/ 	.word	0x00000000
        /*04d4*/ 	.word	0x00000000
        /*04d8*/ 	.short	0x0101
        /*04da*/ 	.byte	0xff
	.zero		1


	//   ....[42]....
        /*04dc*/ 	.word	0x00002ae0
        /*04e0*/ 	.word	0x000000ff
        /*04e4*/ 	.word	0x00000050
        /*04e8*/ 	.short	0x0106
        /*04ea*/ 	.byte	0x04
	.zero		1


	//   ....[43]....
        /*04ec*/ 	.word	0x00002b00
        /*04f0*/ 	.word	0x000000ff
        /*04f4*/ 	.word	0x00000050
        /*04f8*/ 	.short	0x010a
        /*04fa*/ 	.byte	0x04
	.zero		1


	//   ....[44]....
        /*04fc*/ 	.word	0x00002b90
        /*0500*/ 	.word	0x000000ff
        /*0504*/ 	.word	0x00000050
        /*0508*/ 	.short	0x0106
        /*050a*/ 	.byte	0x07
	.zero		1


	//   ....[45]....
        /*050c*/ 	.word	0x00002bd0
        /*0510*/ 	.word	0x00000000
        /*0514*/ 	.word	0x00000050
        /*0518*/ 	.short	0x010a
        /*051a*/ 	.byte	0xff
	.zero		1


	//   ....[46]....
        /*051c*/ 	.word	0x000031a0
        /*0520*/ 	.word	0x00000003
        /*0524*/ 	.word	0x00000040
        /*0528*/ 	.short	0x010a
        /*052a*/ 	.byte	0xff
	.zero		1


	//   ....[47]....
        /*052c*/ 	.word	0x000032a0
        /*0530*/ 	.word	0x00000005
        /*0534*/ 	.word	0x00000000
        /*0538*/ 	.short	0x0101
        /*053a*/ 	.byte	0xff
	.zero		1


	//   ....[48]....
        /*053c*/ 	.word	0x000032b0
        /*0540*/ 	.word	0x000000ff
        /*0544*/ 	.word	0x00000000
        /*0548*/ 	.short	0x010a
        /*054a*/ 	.byte	0x05
	.zero		1


	//   ....[49]....
        /*054c*/ 	.word	0x00003320
        /*0550*/ 	.word	0x000000ff
        /*0554*/ 	.word	0x00000080
        /*0558*/ 	.short	0x010a
        /*055a*/ 	.byte	0x2e
	.zero		1


	//   ....[50]....
        /*055c*/ 	.word	0x000033f0
        /*0560*/ 	.word	0x000000ff
        /*0564*/ 	.word	0x00000000
        /*0568*/ 	.short	0x010a
        /*056a*/ 	.byte	0x07
	.zero		1


	//   ....[51]....
        /*056c*/ 	.word	0x00003530
        /*0570*/ 	.word	0x000000ff
        /*0574*/ 	.word	0x00000000
        /*0578*/ 	.short	0x010a
        /*057a*/ 	.byte	0x06
	.zero		1


	//   ....[52]....
        /*057c*/ 	.word	0x00003910
        /*0580*/ 	.word	0x000000ff
        /*0584*/ 	.word	0x00000000
        /*0588*/ 	.short	0x010a
        /*058a*/ 	.byte	0x04
	.zero		1


	//   ....[53]....
        /*058c*/ 	.word	0x000039a0
        /*0590*/ 	.word	0x000000ff
        /*0594*/ 	.word	0x00000000
        /*0598*/ 	.short	0x010a
        /*059a*/ 	.byte	0x05
	.zero		1


	//   ....[54]....
        /*059c*/ 	.word	0x00003a30
        /*05a0*/ 	.word	0x000000ff
        /*05a4*/ 	.word	0x00000000
        /*05a8*/ 	.short	0x010a
        /*05aa*/ 	.byte	0x05
	.zero		1


	//   ....[55]....
        /*05ac*/ 	.word	0x00003ac0
        /*05b0*/ 	.word	0x000000ff
        /*05b4*/ 	.word	0x00000000
        /*05b8*/ 	.short	0x010a
        /*05ba*/ 	.byte	0x04
	.zero		1


	//   ....[56]....
        /*05bc*/ 	.word	0x00003fa0
        /*05c0*/ 	.word	0x00000002
        /*05c4*/ 	.word	0x00000040
        /*05c8*/ 	.short	0x010a
        /*05ca*/ 	.byte	0xff
	.zero		1


	//   ....[57]....
        /*05cc*/ 	.word	0x00004110
        /*05d0*/ 	.word	0x00000000
        /*05d4*/ 	.word	0x00000000
        /*05d8*/ 	.short	0x0101
        /*05da*/ 	.byte	0xff
	.zero		1


	//   ....[58]....
        /*05dc*/ 	.word	0x000045d0
        /*05e0*/ 	.word	0x000000ff
        /*05e4*/ 	.word	0x00000038
        /*05e8*/ 	.short	0x010a
        /*05ea*/ 	.byte	0x1d
	.zero		1


	//   ....[59]....
        /*05ec*/ 	.word	0x00004770
        /*05f0*/ 	.word	0x000000ff
        /*05f4*/ 	.word	0x00000028
        /*05f8*/ 	.short	0x010a
        /*05fa*/ 	.byte	0x1d
	.zero		1


	//   ....[60]....
        /*05fc*/ 	.word	0x00004d20
        /*0600*/ 	.word	0x000000ff
        /*0604*/ 	.word	0x00000020
        /*0608*/ 	.short	0x010b
        /*060a*/ 	.byte	0x1d
	.zero		1


	//   ....[61]....
        /*060c*/ 	.word	0x00004d30
        /*0610*/ 	.word	0x000000ff
        /*0614*/ 	.word	0x00000000
        /*0618*/ 	.short	0x0101
        /*061a*/ 	.byte	0x31
	.zero		1


	//   ....[62]....
        /*061c*/ 	.word	0x00004da0
        /*0620*/ 	.word	0x00000002
        /*0624*/ 	.word	0x00000028
        /*0628*/ 	.short	0x010a
        /*062a*/ 	.byte	0xff
	.zero		1


	//   ....[63]....
        /*062c*/ 	.word	0x00005170
        /*0630*/ 	.word	0x000000ff
        /*0634*/ 	.word	0x00000040
        /*0638*/ 	.short	0x010a
        /*063a*/ 	.byte	0x04
	.zero		1


	//   ....[64]....
        /*063c*/ 	.word	0x00005240
        /*0640*/ 	.word	0x000000ff
        /*0644*/ 	.word	0x00000000
        /*0648*/ 	.short	0x0101
        /*064a*/ 	.byte	0x04
	.zero		1


	//   ....[65]....
        /*064c*/ 	.word	0x00005ea0
        /*0650*/ 	.word	0x000000ff
        /*0654*/ 	.word	0x00000020
        /*0658*/ 	.short	0x010a
        /*065a*/ 	.byte	0x10
	.zero		1


	//   ....[66]....
        /*065c*/ 	.word	0x00005ee0
        /*0660*/ 	.word	0x000000ff
        /*0664*/ 	.word	0x00000060
        /*0668*/ 	.short	0x010a
        /*066a*/ 	.byte	0x05
	.zero		1


	//   ....[67]....
        /*066c*/ 	.word	0x00005f90
        /*0670*/ 	.word	0x000000ff
        /*0674*/ 	.word	0x00000020
        /*0678*/ 	.short	0x010a
        /*067a*/ 	.byte	0x10
	.zero		1


	//   ....[68]....
        /*067c*/ 	.word	0x000063c0
        /*0680*/ 	.word	0x000000ff
        /*0684*/ 	.word	0x00000000
        /*0688*/ 	.short	0x0101
        /*068a*/ 	.byte	0x04
	.zero		1


	//   ....[69]....
        /*068c*/ 	.word	0x000063f0
        /*0690*/ 	.word	0x000000ff
        /*0694*/ 	.word	0x00000060
        /*0698*/ 	.short	0x010a
        /*069a*/ 	.byte	0x05
	.zero		1


	//   ....[70]....
        /*069c*/ 	.word	0x00009950
        /*06a0*/ 	.word	0x000000ff
        /*06a4*/ 	.word	0x00000000
        /*06a8*/ 	.short	0x0101
        /*06aa*/ 	.byte	0x05
	.zero		1


	//   ....[71]....
        /*06ac*/ 	.word	0x0000a410
        /*06b0*/ 	.word	0x00000002
        /*06b4*/ 	.word	0x000000b0
        /*06b8*/ 	.short	0x010a
        /*06ba*/ 	.byte	0xff
	.zero		1


	//   ....[72]....
        /*06bc*/ 	.word	0x0000a470
        /*06c0*/ 	.word	0x00000004
        /*06c4*/ 	.word	0x00000010
        /*06c8*/ 	.short	0x010a
        /*06ca*/ 	.byte	0xff
	.zero		1


	//   ....[73]....
        /*06cc*/ 	.word	0x0000a4d0
        /*06d0*/ 	.word	0x00000004
        /*06d4*/ 	.word	0x00000010
        /*06d8*/ 	.short	0x010a
        /*06da*/ 	.byte	0xff
	.zero		1


	//   ....[74]....
        /*06dc*/ 	.word	0x0000a520
        /*06e0*/ 	.word	0x00000003
        /*06e4*/ 	.word	0x00000040
        /*06e8*/ 	.short	0x010a
        /*06ea*/ 	.byte	0xff
	.zero		1


	//   ....[75]....
        /*06ec*/ 	.word	0x0000a580
        /*06f0*/ 	.word	0x00000003
        /*06f4*/ 	.word	0x00000000
        /*06f8*/ 	.short	0x010a
        /*06fa*/ 	.byte	0xff
	.zero		1


	//   ....[76]....
        /*06fc*/ 	.word	0x0000a5d0
        /*0700*/ 	.word	0x00000000
        /*0704*/ 	.word	0x000000a0
        /*0708*/ 	.short	0x010a
        /*070a*/ 	.byte	0xff
	.zero		1


	//   ....[77]....
        /*070c*/ 	.word	0x0000a630
        /*0710*/ 	.word	0x00000003
        /*0714*/ 	.word	0x00000050
        /*0718*/ 	.short	0x010a
        /*071a*/ 	.byte	0xff
	.zero		1


	//   ....[78]....
        /*071c*/ 	.word	0x0000a680
        /*0720*/ 	.word	0x00000000
        /*0724*/ 	.word	0x00000040
        /*0728*/ 	.short	0x010a
        /*072a*/ 	.byte	0xff
	.zero		1


	//   ....[79]....
        /*072c*/ 	.word	0x0000a6e0
        /*0730*/ 	.word	0x00000002
        /*0734*/ 	.word	0x00000050
        /*0738*/ 	.short	0x010a
        /*073a*/ 	.byte	0xff
	.zero		1


	//   ....[80]....
        /*073c*/ 	.word	0x0000a730
        /*0740*/ 	.word	0x00000003
        /*0744*/ 	.word	0x00000040
        /*0748*/ 	.short	0x010a
        /*074a*/ 	.byte	0xff
	.zero		1


	//   ....[81]....
        /*074c*/ 	.word	0x0000a790
        /*0750*/ 	.word	0x00000004
        /*0754*/ 	.word	0x00000080
        /*0758*/ 	.short	0x010a
        /*075a*/ 	.byte	0xff
	.zero		1


	//   ....[82]....
        /*075c*/ 	.word	0x0000a7f0
        /*0760*/ 	.word	0x00000003
        /*0764*/ 	.word	0x00000000
        /*0768*/ 	.short	0x010a
        /*076a*/ 	.byte	0xff
	.zero		1


	//   ....[83]....
        /*076c*/ 	.word	0x0000a850
        /*0770*/ 	.word	0x00000002
        /*0774*/ 	.word	0x00000000
        /*0778*/ 	.short	0x010a
        /*077a*/ 	.byte	0xff
	.zero		1


	//   ....[84]....
        /*077c*/ 	.word	0x0000a8b0
        /*0780*/ 	.word	0x00000003
        /*0784*/ 	.word	0x00000000
        /*0788*/ 	.short	0x010a
        /*078a*/ 	.byte	0xff
	.zero		1


	//   ....[85]....
        /*078c*/ 	.word	0x0000a910
        /*0790*/ 	.word	0x00000003
        /*0794*/ 	.word	0x00000000
        /*0798*/ 	.short	0x010a
        /*079a*/ 	.byte	0xff
	.zero		1


	//   ....[86]....
        /*079c*/ 	.word	0x0000a970
        /*07a0*/ 	.word	0x00000002
        /*07a4*/ 	.word	0x00000000
        /*07a8*/ 	.short	0x010a
        /*07aa*/ 	.byte	0xff
	.zero		1


	//   ....[87]....
        /*07ac*/ 	.word	0x0000a9c0
        /*07b0*/ 	.word	0x00000002
        /*07b4*/ 	.word	0x00000040
        /*07b8*/ 	.short	0x010a
        /*07ba*/ 	.byte	0xff
	.zero		1


	//   ....[88]....
        /*07bc*/ 	.word	0x0000aa20
        /*07c0*/ 	.word	0x00000002
        /*07c4*/ 	.word	0x00000038
        /*07c8*/ 	.short	0x010a
        /*07ca*/ 	.byte	0xff
	.zero		1


	//   ....[89]....
        /*07cc*/ 	.word	0x0000aa80
        /*07d0*/ 	.word	0x00000002
        /*07d4*/ 	.word	0x00000028
        /*07d8*/ 	.short	0x010a
        /*07da*/ 	.byte	0xff
	.zero		1


	//   ....[90]....
        /*07dc*/ 	.word	0x0000aae0
        /*07e0*/ 	.word	0x00000002
        /*07e4*/ 	.word	0x00000040
        /*07e8*/ 	.short	0x010a
        /*07ea*/ 	.byte	0xff
	.zero		1


	//   ....[91]....
        /*07ec*/ 	.word	0x0000ab40
        /*07f0*/ 	.word	0x00000002
        /*07f4*/ 	.word	0x00000020
        /*07f8*/ 	.short	0x010a
        /*07fa*/ 	.byte	0xff
	.zero		1


	//   ....[92]....
        /*07fc*/ 	.word	0x0000aba0
        /*0800*/ 	.word	0x00000000
        /*0804*/ 	.word	0x00000060
        /*0808*/ 	.short	0x010a
        /*080a*/ 	.byte	0xff
	.zero		1


	//----- nvinfo : EIATTR_NUM_MBARRIERS
	.align		4
.L_46:
        /*080c*/ 	.byte	0x03, 0x38
        /*080e*/ 	.short	0x0018


	//----- nvinfo : EIATTR_EXIT_INSTR_OFFSETS
	.align		4
        /*0810*/ 	.byte	0x04, 0x1c
        /*0812*/ 	.short	(.L_48 - .L_47)


	//   ....[0]....
.L_47:
        /*0814*/ 	.word	0x00002690


	//   ....[1]....
        /*0818*/ 	.word	0x00002ba0


	//   ....[2]....
        /*081c*/ 	.word	0x00002c00


	//   ....[3]....
        /*0820*/ 	.word	0x00003d20


	//   ....[4]....
        /*0824*/ 	.word	0x00004dd0


	//   ....[5]....
        /*0828*/ 	.word	0x00004e10


	//   ....[6]....
        /*082c*/ 	.word	0x0000a400


	//----- nvinfo : EIATTR_MAX_THREADS
	.align		4
.L_48:
        /*0830*/ 	.byte	0x04, 0x05
        /*0832*/ 	.short	(.L_50 - .L_49)
.L_49:
        /*0834*/ 	.word	0x00000100
        /*0838*/ 	.word	0x00000001
        /*083c*/ 	.word	0x00000001


	//----- nvinfo : EIATTR_CRS_STACK_SIZE
	.align		4
.L_50:
        /*0840*/ 	.byte	0x04, 0x1e
        /*0842*/ 	.short	(.L_52 - .L_51)
.L_51:
        /*0844*/ 	.word	0x00000000


	//----- nvinfo : EIATTR_CBANK_PARAM_SIZE
	.align		4
.L_52:
        /*0848*/ 	.byte	0x03, 0x19
        /*084a*/ 	.short	0x0800


	//----- nvinfo : EIATTR_PARAM_CBANK
	.align		4
        /*084c*/ 	.byte	0x04, 0x0a
        /*084e*/ 	.short	(.L_54 - .L_53)
	.align		4
.L_53:
        /*0850*/ 	.word	index@(.nv.constant0._ZN7cutlass13device_kernelINS_4gemm6kernel13GemmUniversalIN4cute5tupleIJiiiiEEENS1_10collective13CollectiveMmaINS1_35MainloopSm100TmaUmmaWarpSpecializedILi2ELi2ELi4ENS5_IJNS4_1CILi1EEESB_SB_EEEEENS5_IJNSA_ILi64EEENSA_ILi240EEENSA_ILi256EEEEEEaNS5_IJlSB_lEEEaSI_NS4_8TiledMMAINS4_8MMA_AtomIJNS4_15SM100_MMA_S8_SSIaaiLi64ELi240ELNS4_4UMMA5MajorE0ELSN_0ELNSM_8SaturateE0EEEEEENS4_6LayoutISC_NS5_IJNSA_ILi0EEESS_SS_EEEEENS5_IJNS4_10UnderscoreESV_SV_EEEEENS4_13SM90_TMA_LOADENS4_14ComposedLayoutINS4_7SwizzleILi3ELi4ELi3EEENS4_18smem_ptr_flag_bitsILi8EEENSR_INS5_IJNSA_ILi8EEENSA_ILi128EEEEEENS5_IJS15_SB_EEEEEEEvNS4_8identityESY_S19_vS1A_EENS_8epilogue10collective18CollectiveEpilogueINS1C_23Sm100TmaWarpSpecializedILi1ELi1ELi120ELb0ELb0EEEJSH_NS5_IJNSR_ISE_SB_EENSR_ISF_SB_EEEEEaSI_aSI_NS1C_6fusion15FusionCallbacksIS1G_NS1K_17LinearCombinationIaiaiLNS_15FloatRoundStyleE2EEESH_S1J_JEEENS4_5SM1004TMEM4LOAD25SM100_TMEM_LOAD_16dp32b8xESY_NSZ_INS10_ILi0ELi4ELi3EEES13_NSR_INS5_IJS14_NSA_ILi16EEEEEENS5_IJS1V_SB_EEEEEEENS4_39AutoVectorizingCopyWithAssumedAlignmentILi128EEENS4_14SM90_TMA_STOREES1Z_S21_S21_EEEvvEEEEvNT_6ParamsE)
        /*0854*/ 	.short	0x0380
        /*0856*/ 	.short	0x0800


	//----- nvinfo : EIATTR_SW_WAR
	.align		4
.L_54:
        /*0858*/ 	.byte	0x04, 0x36
        /*085a*/ 	.short	(.L_56 - .L_55)
.L_55:
        /*085c*/ 	.word	0x00000008
.L_56:


//--------------------- .nv.callgraph             --------------------------
	.section	.nv.callgraph,"",@"SHT_CUDA_CALLGRAPH"
	.align	4
	.sectionentsize	8
	.align		4
        /*0000*/ 	.word	0x00000000
	.align		4
        /*0004*/ 	.word	0xffffffff
	.align		4
        /*0008*/ 	.word	index@(_ZN7cutlass13device_kernelINS_4gemm6kernel13GemmUniversalIN4cute5tupleIJiiiiEEENS1_10collective13CollectiveMmaINS1_35MainloopSm100TmaUmmaWarpSpecializedILi2ELi2ELi4ENS5_IJNS4_1CILi1EEESB_SB_EEEEENS5_IJNSA_ILi64EEENSA_ILi240EEENSA_ILi256EEEEEEaNS5_IJlSB_lEEEaSI_NS4_8TiledMMAINS4_8MMA_AtomIJNS4_15SM100_MMA_S8_SSIaaiLi64ELi240ELNS4_4UMMA5MajorE0ELSN_0ELNSM_8SaturateE0EEEEEENS4_6LayoutISC_NS5_IJNSA_ILi0EEESS_SS_EEEEENS5_IJNS4_10UnderscoreESV_SV_EEEEENS4_13SM90_TMA_LOADENS4_14ComposedLayoutINS4_7SwizzleILi3ELi4ELi3EEENS4_18smem_ptr_flag_bitsILi8EEENSR_INS5_IJNSA_ILi8EEENSA_ILi128EEEEEENS5_IJS15_SB_EEEEEEEvNS4_8identityESY_S19_vS1A_EENS_8epilogue10collective18CollectiveEpilogueINS1C_23Sm100TmaWarpSpecializedILi1ELi1ELi120ELb0ELb0EEEJSH_NS5_IJNSR_ISE_SB_EENSR_ISF_SB_EEEEEaSI_aSI_NS1C_6fusion15FusionCallbacksIS1G_NS1K_17LinearCombinationIaiaiLNS_15FloatRoundStyleE2EEESH_S1J_JEEENS4_5SM1004TMEM4LOAD25SM100_TMEM_LOAD_16dp32b8xESY_NSZ_INS10_ILi0ELi4ELi3EEES13_NSR_INS5_IJS14_NSA_ILi16EEEEEENS5_IJS1V_SB_EEEEEEENS4_39AutoVectorizingCopyWithAssumedAlignmentILi128EEENS4_14SM90_TMA_STOREES1Z_S21_S21_EEEvvEEEEvNT_6ParamsE)
	.align		4
        /*000c*/ 	.word	index@(__assertfail)
	.align		4
        /*0010*/ 	.word	0x00000000
	.align		4
        /*0014*/ 	.word	0xfffffffe
	.align		4
        /*0018*/ 	.word	0x00000000
	.align		4
        /*001c*/ 	.word	0xfffffffd
	.align		4
        /*0020*/ 	.word	0x00000000
	.align		4
        /*0024*/ 	.word	0xfffffffc


//--------------------- .nv.constant4             --------------------------
	.section	.nv.constant4,"a",@progbits
	.align	8
	.align		8
.nv.constant4:
        /*0000*/ 	.dword	__assertfail
	.align		8
        /*0008*/ 	.dword	__unnamed_1
	.align		8
        /*0010*/ 	.dword	_ZN40_INTERNAL_281e472d_4_k_cu_90d6d741_360574cuda3std3__45__cpo5beginE
	.align		8
        /*0018*/ 	.dword	_ZN40_INTERNAL_281e472d_4_k_cu_90d6d741_360574cuda3std3__45__cpo3endE
	.align		8
        /*0020*/ 	.dword	_ZN40_INTERNAL_281e472d_4_k_cu_90d6d741_360574cuda3std3__45__cpo6cbeginE
	.align		8
        /*0028*/ 	.dword	_ZN40_INTERNAL_281e472d_4_k_cu_90d6d741_360574cuda3std3__45__cpo4cendE
	.align		8
        /*0030*/ 	.dword	_ZN40_INTERNAL_281e472d_4_k_cu_90d6d741_360574cuda3std3__442_GLOBAL__N__281e472d_4_k_cu_90d6d741_360576ignoreE
	.align		8
        /*0038*/ 	.dword	_ZN40_INTERNAL_281e472d_4_k_cu_90d6d741_360574cuda3std3__419piecewise_constructE
	.align		8
        /*0040*/ 	.dword	_ZN40_INTERNAL_281e472d_4_k_cu_90d6d741_360574cuda3std3__48in_placeE
	.align		8
        /*0048*/ 	.dword	_ZN40_INTERNAL_281e472d_4_k_cu_90d6d741_360574cuda3std6ranges3__45__cpo4swapE
	.align		8
        /*0050*/ 	.dword	_ZN40_INTERNAL_281e472d_4_k_cu_90d6d741_360574cuda3std6ranges3__45__cpo9iter_moveE
	.align		8
        /*0058*/ 	.dword	_ZN40_INTERNAL_281e472d_4_k_cu_90d6d741_360574cute7productE
	.align		8
        /*0060*/ 	.dword	_ZN40_INTERNAL_281e472d_4_k_cu_90d6d741_360574cute1_E
	.align		8
        /*0068*/ 	.dword	$str$25
	.align		8
        /*0070*/ 	.dword	$str$26


//--------------------- .text._ZN7cutlass13device_kernelINS_4gemm6kernel13GemmUniversalIN4cute5tupleIJiiiiEEENS1_10collective13CollectiveMmaINS1_35MainloopSm100TmaUmmaWarpSpecializedILi2ELi2ELi4ENS5_IJNS4_1CILi1EEESB_SB_EEEEENS5_IJNSA_ILi64EEENSA_ILi240EEENSA_ILi256EEEEEEaNS5_IJlSB_lEEEaSI_NS4_8TiledMMAINS4_8MMA_AtomIJNS4_15SM100_MMA_S8_SSIaaiLi64ELi240ELNS4_4UMMA5MajorE0ELSN_0ELNSM_8SaturateE0EEEEEENS4_6LayoutISC_NS5_IJNSA_ILi0EEESS_SS_EEEEENS5_IJNS4_10UnderscoreESV_SV_EEEEENS4_13SM90_TMA_LOADENS4_14ComposedLayoutINS4_7SwizzleILi3ELi4ELi3EEENS4_18smem_ptr_flag_bitsILi8EEENSR_INS5_IJNSA_ILi8EEENSA_ILi128EEEEEENS5_IJS15_SB_EEEEEEEvNS4_8identityESY_S19_vS1A_EENS_8epilogue10collective18CollectiveEpilogueINS1C_23Sm100TmaWarpSpecializedILi1ELi1ELi120ELb0ELb0EEEJSH_NS5_IJNSR_ISE_SB_EENSR_ISF_SB_EEEEEaSI_aSI_NS1C_6fusion15FusionCallbacksIS1G_NS1K_17LinearCombinationIaiaiLNS_15FloatRoundStyleE2EEESH_S1J_JEEENS4_5SM1004TMEM4LOAD25SM100_TMEM_LOAD_16dp32b8xESY_NSZ_INS10_ILi0ELi4ELi3EEES13_NSR_INS5_IJS14_NSA_ILi16EEEEEENS5_IJS1V_SB_EEEEEEENS4_39AutoVectorizingCopyWithAssumedAlignmentILi128EEENS4_14SM90_TMA_STOREES1Z_S21_S21_EEEvvEEEEvNT_6ParamsE --------------------------
	.section	.text._ZN7cutlass13device_kernelINS_4gemm6kernel13GemmUniversalIN4cute5tupleIJiiiiEEENS1_10collective13CollectiveMmaINS1_35MainloopSm100TmaUmmaWarpSpecializedILi2ELi2ELi4ENS5_IJNS4_1CILi1EEESB_SB_EEEEENS5_IJNSA_ILi64EEENSA_ILi240EEENSA_ILi256EEEEEEaNS5_IJlSB_lEEEaSI_NS4_8TiledMMAINS4_8MMA_AtomIJNS4_15SM100_MMA_S8_SSIaaiLi64ELi240ELNS4_4UMMA5MajorE0ELSN_0ELNSM_8SaturateE0EEEEEENS4_6LayoutISC_NS5_IJNSA_ILi0EEESS_SS_EEEEENS5_IJNS4_10UnderscoreESV_SV_EEEEENS4_13SM90_TMA_LOADENS4_14ComposedLayoutINS4_7SwizzleILi3ELi4ELi3EEENS4_18smem_ptr_flag_bitsILi8EEENSR_INS5_IJNSA_ILi8EEENSA_ILi128EEEEEENS5_IJS15_SB_EEEEEEEvNS4_8identityESY_S19_vS1A_EENS_8epilogue10collective18CollectiveEpilogueINS1C_23Sm100TmaWarpSpecializedILi1ELi1ELi120ELb0ELb0EEEJSH_NS5_IJNSR_ISE_SB_EENSR_ISF_SB_EEEEEaSI_aSI_NS1C_6fusion15FusionCallbacksIS1G_NS1K_17LinearCombinationIaiaiLNS_15FloatRoundStyleE2EEESH_S1J_JEEENS4_5SM1004TMEM4LOAD25SM100_TMEM_LOAD_16dp32b8xESY_NSZ_INS10_ILi0ELi4ELi3EEES13_NSR_INS5_IJS14_NSA_ILi16EEEEEENS5_IJS1V_SB_EEEEEEENS4_39AutoVectorizingCopyWithAssumedAlignmentILi128EEENS4_14SM90_TMA_STOREES1Z_S21_S21_EEEvvEEEEvNT_6ParamsE,"ax",@progbits
	.align	128
.text._ZN7cutlass13device_kernelINS_4gemm6kernel13GemmUniversalIN4cute5tupleIJiiiiEEENS1_10collective13CollectiveMmaINS1_35MainloopSm100TmaUmmaWarpSpecializedILi2ELi2ELi4ENS5_IJNS4_1CILi1EEESB_SB_EEEEENS5_IJNSA_ILi64EEENSA_ILi240EEENSA_ILi256EEEEEEaNS5_IJlSB_lEEEaSI_NS4_8TiledMMAINS4_8MMA_AtomIJNS4_15SM100_MMA_S8_SSIaaiLi64ELi240ELNS4_4UMMA5MajorE0ELSN_0ELNSM_8SaturateE0EEEEEENS4_6LayoutISC_NS5_IJNSA_ILi0EEESS_SS_EEEEENS5_IJNS4_10UnderscoreESV_SV_EEEEENS4_13SM90_TMA_LOADENS4_14ComposedLayoutINS4_7SwizzleILi3ELi4ELi3EEENS4_18smem_ptr_flag_bitsILi8EEENSR_INS5_IJNSA_ILi8EEENSA_ILi128EEEEEENS5_IJS15_SB_EEEEEEEvNS4_8identityESY_S19_vS1A_EENS_8epilogue10collective18CollectiveEpilogueINS1C_23Sm100TmaWarpSpecializedILi1ELi1ELi120ELb0ELb0EEEJSH_NS5_IJNSR_ISE_SB_EENSR_ISF_SB_EEEEEaSI_aSI_NS1C_6fusion15FusionCallbacksIS1G_NS1K_17LinearCombinationIaiaiLNS_15FloatRoundStyleE2EEESH_S1J_JEEENS4_5SM1004TMEM4LOAD25SM100_TMEM_LOAD_16dp32b8xESY_NSZ_INS10_ILi0ELi4ELi3EEES13_NSR_INS5_IJS14_NSA_ILi16EEEEEENS5_IJS1V_SB_EEEEEEENS4_39AutoVectorizingCopyWithAssumedAlignmentILi128EEENS4_14SM90_TMA_STOREES1Z_S21_S21_EEEvvEEEEvNT_6ParamsE:
        .type           _ZN7cutlass13device_kernelINS_4gemm6kernel13GemmUniversalIN4cute5tupleIJiiiiEEENS1_10collective13CollectiveMmaINS1_35MainloopSm100TmaUmmaWarpSpecializedILi2ELi2ELi4ENS5_IJNS4_1CILi1EEESB_SB_EEEEENS5_IJNSA_ILi64EEENSA_ILi240EEENSA_ILi256EEEEEEaNS5_IJlSB_lEEEaSI_NS4_8TiledMMAINS4_8MMA_AtomIJNS4_15SM100_MMA_S8_SSIaaiLi64ELi240ELNS4_4UMMA5MajorE0ELSN_0ELNSM_8SaturateE0EEEEEENS4_6LayoutISC_NS5_IJNSA_ILi0EEESS_SS_EEEEENS5_IJNS4_10UnderscoreESV_SV_EEEEENS4_13SM90_TMA_LOADENS4_14ComposedLayoutINS4_7SwizzleILi3ELi4ELi3EEENS4_18smem_ptr_flag_bitsILi8EEENSR_INS5_IJNSA_ILi8EEENSA_ILi128EEEEEENS5_IJS15_SB_EEEEEEEvNS4_8identityESY_S19_vS1A_EENS_8epilogue10collective18CollectiveEpilogueINS1C_23Sm100TmaWarpSpecializedILi1ELi1ELi120ELb0ELb0EEEJSH_NS5_IJNSR_ISE_SB_EENSR_ISF_SB_EEEEEaSI_aSI_NS1C_6fusion15FusionCallbacksIS1G_NS1K_17LinearCombinationIaiaiLNS_15FloatRoundStyleE2EEESH_S1J_JEEENS4_5SM1004TMEM4LOAD25SM100_TMEM_LOAD_16dp32b8xESY_NSZ_INS10_ILi0ELi4ELi3EEES13_NSR_INS5_IJS14_NSA_ILi16EEEEEENS5_IJS1V_SB_EEEEEEENS4_39AutoVectorizingCopyWithAssumedAlignmentILi128EEENS4_14SM90_TMA_STOREES1Z_S21_S21_EEEvvEEEEvNT_6ParamsE,@function
        .size           _ZN7cutlass13device_kernelINS_4gemm6kernel13GemmUniversalIN4cute5tupleIJiiiiEEENS1_10collective13CollectiveMmaINS1_35MainloopSm100TmaUmmaWarpSpecializedILi2ELi2ELi4ENS5_IJNS4_1CILi1EEESB_SB_EEEEENS5_IJNSA_ILi64EEENSA_ILi240EEENSA_ILi256EEEEEEaNS5_IJlSB_lEEEaSI_NS4_8TiledMMAINS4_8MMA_AtomIJNS4_15SM100_MMA_S8_SSIaaiLi64ELi240ELNS4_4UMMA5MajorE0ELSN_0ELNSM_8SaturateE0EEEEEENS4_6LayoutISC_NS5_IJNSA_ILi0EEESS_SS_EEEEENS5_IJNS4_10UnderscoreESV_SV_EEEEENS4_13SM90_TMA_LOADENS4_14ComposedLayoutINS4_7SwizzleILi3ELi4ELi3EEENS4_18smem_ptr_flag_bitsILi8EEENSR_INS5_IJNSA_ILi8EEENSA_ILi128EEEEEENS5_IJS15_SB_EEEEEEEvNS4_8identityESY_S19_vS1A_EENS_8epilogue10collective18CollectiveEpilogueINS1C_23Sm100TmaWarpSpecializedILi1ELi1ELi120ELb0ELb0EEEJSH_NS5_IJNSR_ISE_SB_EENSR_ISF_SB_EEEEEaSI_aSI_NS1C_6fusion15FusionCallbacksIS1G_NS1K_17LinearCombinationIaiaiLNS_15FloatRoundStyleE2EEESH_S1J_JEEENS4_5SM1004TMEM4LOAD25SM100_TMEM_LOAD_16dp32b8xESY_NSZ_INS10_ILi0ELi4ELi3EEES13_NSR_INS5_IJS14_NSA_ILi16EEEEEENS5_IJS1V_SB_EEEEEEENS4_39AutoVectorizingCopyWithAssumedAlignmentILi128EEENS4_14SM90_TMA_STOREES1Z_S21_S21_EEEvvEEEEvNT_6ParamsE,(.L_x_134 - _ZN7cutlass13device_kernelINS_4gemm6kernel13GemmUniversalIN4cute5tupleIJiiiiEEENS1_10collective13CollectiveMmaINS1_35MainloopSm100TmaUmmaWarpSpecializedILi2ELi2ELi4ENS5_IJNS4_1CILi1EEESB_SB_EEEEENS5_IJNSA_ILi64EEENSA_ILi240EEENSA_ILi256EEEEEEaNS5_IJlSB_lEEEaSI_NS4_8TiledMMAINS4_8MMA_AtomIJNS4_15SM100_MMA_S8_SSIaaiLi64ELi240ELNS4_4UMMA5MajorE0ELSN_0ELNSM_8SaturateE0EEEEEENS4_6LayoutISC_NS5_IJNSA_ILi0EEESS_SS_EEEEENS5_IJNS4_10UnderscoreESV_SV_EEEEENS4_13SM90_TMA_LOADENS4_14ComposedLayoutINS4_7SwizzleILi3ELi4ELi3EEENS4_18smem_ptr_flag_bitsILi8EEENSR_INS5_IJNSA_ILi8EEENSA_ILi128EEEEEENS5_IJS15_SB_EEEEEEEvNS4_8identityESY_S19_vS1A_EENS_8epilogue10collective18CollectiveEpilogueINS1C_23Sm100TmaWarpSpecializedILi1ELi1ELi120ELb0ELb0EEEJSH_NS5_IJNSR_ISE_SB_EENSR_ISF_SB_EEEEEaSI_aSI_NS1C_6fusion15FusionCallbacksIS1G_NS1K_17LinearCombinationIaiaiLNS_15FloatRoundStyleE2EEESH_S1J_JEEENS4_5SM1004TMEM4LOAD25SM100_TMEM_LOAD_16dp32b8xESY_NSZ_INS10_ILi0ELi4ELi3EEES13_NSR_INS5_IJS14_NSA_ILi16EEEEEENS5_IJS1V_SB_EEEEEEENS4_39AutoVectorizingCopyWithAssumedAlignmentILi128EEENS4_14SM90_TMA_STOREES1Z_S21_S21_EEEvvEEEEvNT_6ParamsE)
        .other          _ZN7cutlass13device_kernelINS_4gemm6kernel13GemmUniversalIN4cute5tupleIJiiiiEEENS1_10collective13CollectiveMmaINS1_35MainloopSm100TmaUmmaWarpSpecializedILi2ELi2ELi4ENS5_IJNS4_1CILi1EEESB_SB_EEEEENS5_IJNSA_ILi64EEENSA_ILi240EEENSA_ILi256EEEEEEaNS5_IJlSB_lEEEaSI_NS4_8TiledMMAINS4_8MMA_AtomIJNS4_15SM100_MMA_S8_SSIaaiLi64ELi240ELNS4_4UMMA5MajorE0ELSN_0ELNSM_8SaturateE0EEEEEENS4_6LayoutISC_NS5_IJNSA_ILi0EEESS_SS_EEEEENS5_IJNS4_10UnderscoreESV_SV_EEEEENS4_13SM90_TMA_LOADENS4_14ComposedLayoutINS4_7SwizzleILi3ELi4ELi3EEENS4_18smem_ptr_flag_bitsILi8EEENSR_INS5_IJNSA_ILi8EEENSA_ILi128EEEEEENS5_IJS15_SB_EEEEEEEvNS4_8identityESY_S19_vS1A_EENS_8epilogue10collective18CollectiveEpilogueINS1C_23Sm100TmaWarpSpecializedILi1ELi1ELi120ELb0ELb0EEEJSH_NS5_IJNSR_ISE_SB_EENSR_ISF_SB_EEEEEaSI_aSI_NS1C_6fusion15FusionCallbacksIS1G_NS1K_17LinearCombinationIaiaiLNS_15FloatRoundStyleE2EEESH_S1J_JEEENS4_5SM1004TMEM4LOAD25SM100_TMEM_LOAD_16dp32b8xESY_NSZ_INS10_ILi0ELi4ELi3EEES13_NSR_INS5_IJS14_NSA_ILi16EEEEEENS5_IJS1V_SB_EEEEEEENS4_39AutoVectorizingCopyWithAssumedAlignmentILi128EEENS4_14SM90_TMA_STOREES1Z_S21_S21_EEEvvEEEEvNT_6ParamsE,@"STO_CUDA_ENTRY STV_DEFAULT"
_ZN7cutlass13device_kernelINS_4gemm6kernel13GemmUniversalIN4cute5tupleIJiiiiEEENS1_10collective13CollectiveMmaINS1_35MainloopSm100TmaUmmaWarpSpecializedILi2ELi2ELi4ENS5_IJNS4_1CILi1EEESB_SB_EEEEENS5_IJNSA_ILi64EEENSA_ILi240EEENSA_ILi256EEEEEEaNS5_IJlSB_lEEEaSI_NS4_8TiledMMAINS4_8MMA_AtomIJNS4_15SM100_MMA_S8_SSIaaiLi64ELi240ELNS4_4UMMA5MajorE0ELSN_0ELNSM_8SaturateE0EEEEEENS4_6LayoutISC_NS5_IJNSA_ILi0EEESS_SS_EEEEENS5_IJNS4_10UnderscoreESV_SV_EEEEENS4_13SM90_TMA_LOADENS4_14ComposedLayoutINS4_7SwizzleILi3ELi4ELi3EEENS4_18smem_ptr_flag_bitsILi8EEENSR_INS5_IJNSA_ILi8EEENSA_ILi128EEEEEENS5_IJS15_SB_EEEEEEEvNS4_8identityESY_S19_vS1A_EENS_8epilogue10collective18CollectiveEpilogueINS1C_23Sm100TmaWarpSpecializedILi1ELi1ELi120ELb0ELb0EEEJSH_NS5_IJNSR_ISE_SB_EENSR_ISF_SB_EEEEEaSI_aSI_NS1C_6fusion15FusionCallbacksIS1G_NS1K_17LinearCombinationIaiaiLNS_15FloatRoundStyleE2EEESH_S1J_JEEENS4_5SM1004TMEM4LOAD25SM100_TMEM_LOAD_16dp32b8xESY_NSZ_INS10_ILi0ELi4ELi3EEES13_NSR_INS5_IJS14_NSA_ILi16EEEEEENS5_IJS1V_SB_EEEEEEENS4_39AutoVectorizingCopyWithAssumedAlignmentILi128EEENS4_14SM90_TMA_STOREES1Z_S21_S21_EEEvvEEEEvNT_6ParamsE:
[----:B------:R-:W1:Y:S01]  /*0000*/  LDC R1, c[0x0][0x37c] ;  /* 0x0000df00ff017b82 */ /* 0x000e620000000800 */
[----:B------:R-:W2:Y:S01]  /*0010*/  S2R R6, SR_TID.X ;  /* 0x0000000000067919 */ /* 0x000ea20000002100 */
[----:B------:R-:W3:Y:S01]  /*0020*/  LDCU.64 UR8, c[0x0][0x890] ;  /* 0x00011200ff0877ac */ /* 0x000ee20008000a00 */
[----:B-1----:R-:W-:Y:S01]  /*0030*/  VIADD R1, R1, 0xffffffc8 ;  /* 0xffffffc801017836 */ /* 0x002fe20000000000 */
[----:B------:R-:W-:Y:S02]  /*0040*/  PRMT R244, RZ, 0x7610, R244 ;  /* 0x00007610fff47816 */ /* 0x000fe400000000f4 */
[----:B------:R-:W-:Y:S01]  /*0050*/  ELECT P3, URZ, PT ;  /* 0x0000000000ff782f */ /* 0x000fe20003860000 */
[----:B---3--:R-:W-:-:S04]  /*0060*/  UISETP.NE.U32.AND UP0, UPT, UR8, URZ, UPT ;  /* 0x000000ff0800728c */ /* 0x008fc8000bf05070 */
[----:B------:R-:W-:Y:S01]  /*0070*/  UISETP.NE.AND.EX UP0, UPT, UR9, URZ, UPT, UP0 ;  /* 0x000000ff0900728c */ /* 0x000fe2000bf05300 */
[----:B--2---:R-:W-:-:S05]  /*0080*/  SHF.R.U32.HI R2, RZ, 0x5, R6 ;  /* 0x00000005ff027819 */ /* 0x004fca0000011606 */
[----:B------:R-:W1:Y:S02]  /*0090*/  SHFL.IDX PT, R0, R2, RZ, 0x1f ;  /* 0x00001fff02007589 */ /* 0x000e6400000e0000 */
[----:B-1----:R-:W-:Y:S01]  /*00a0*/  R2UR UR22, R0 ;  /* 0x00000000001672ca */ /* 0x002fe200000e0000 */
[----:B------:R-:W-:-:S14]  /*00b0*/  BRA.U UP0, `(.L_x_0) ;  /* 0x0000000100307547 */ /* 0x000fdc000b800000 */
[----:B------:R-:W1:Y:S02]  /*00c0*/  LDCU.64 UR4, c[0x0][0x888] ;  /* 0x00011100ff0477ac */ /* 0x000e640008000a00 */
[----:B-1----:R-:W-:-:S04]  /*00d0*/  UISETP.NE.U32.AND UP0, UPT, UR4, URZ, UPT ;  /* 0x000000ff0400728c */ /* 0x002fc8000bf05070 */
[----:B------:R-:W-:-:S09]  /*00e0*/  UISETP.NE.AND.EX UP0, UPT, UR5, URZ, UPT, UP0 ;  /* 0x000000ff0500728c */ /* 0x000fd2000bf05300 */
[----:B------:R-:W-:Y:S05]  /*00f0*/  BRA.U !UP0, `(.L_x_1) ;  /* 0x0000000108187547 */ /* 0x000fea000b800000 */
[----:B------:R-:W1:Y:S01]  /*0100*/  LDC.64 R4, c[0x0][0x888] ;  /* 0x00022200ff047b82 */ /* 0x000e620000000a00 */
[----:B------:R-:W1:Y:S02]  /*0110*/  LDCU.64 UR4, c[0x0][0x358] ;  /* 0x00006b00ff0477ac */ /* 0x000e640008000a00 */
[----:B-1----:R-:W2:Y:S01]  /*0120*/  LDG.E R0, desc[UR4][R4.64] ;  /* 0x0000000404007981 */ /* 0x002ea2000c1e1900 */
[----:B------:R-:W-:Y:S01]  /*0130*/  HFMA2 R244, -RZ, RZ, 0, 5.9604644775390625e-08 ;  /* 0x00000001fff47431 */ /* 0x000fe200000001ff */
[----:B--2---:R-:W-:Y:S01]  /*0140*/  R2UR UR45, R0 ;  /* 0x00000000002d72ca */ /* 0x004fe200000e0000 */
[----:B------:R-:W-:Y:S05]  /*0150*/  BRA `(.L_x_0) ;  /* 0x0000000000087947 */ /* 0x000fea0003800000 */
.L_x_1:
[----:B------:R-:W-:Y:S01]  /*0160*/  HFMA2 R244, -RZ, RZ, 0, 5.9604644775390625e-08 ;  /* 0x00000001fff47431 */ /* 0x000fe200000001ff */
[----:B------:R-:W1:Y:S02]  /*0170*/  LDCU UR45, c[0x0][0x880] ;  /* 0x00011000ff2d77ac */ /* 0x000e640008000800 */
.L_x_0:
[----:B------:R-:W2:Y:S02]  /*0180*/  LDCU.64 UR4, c[0x0][0x8b0] ;  /* 0x00011600ff0477ac */ /* 0x000ea40008000a00 */
[----:B--2---:R-:W-:-:S04]  /*0190*/  UISETP.NE.U32.AND UP0, UPT, UR4, URZ, UPT ;  /* 0x000000ff0400728c */ /* 0x004fc8000bf05070 */
[----:B------:R-:W-:-:S09]  /*01a0*/  UISETP.NE.AND.EX UP0, UPT, UR5, URZ, UPT, UP0 ;  /* 0x000000ff0500728c */ /* 0x000fd2000bf05300 */
[----:B------:R-:W-:Y:S05]  /*01b0*/  BRA.U UP0, `(.L_x_2) ;  /* 0x0000000100287547 */ /* 0x000fea000b800000 */
[----:B------:R-:W2:Y:S02]  /*01c0*/  LDCU.64 UR4, c[0x0][0x8a8] ;  /* 0x00011500ff0477ac */ /* 0x000ea40008000a00 */
[----:B--2---:R-:W-:-:S04]  /*01d0*/  UISETP.NE.U32.AND UP0, UPT, UR4, URZ, UPT ;  /* 0x000000ff0400728c */ /* 0x004fc8000bf05070 */
[----:B------:R-:W-:-:S09]  /*01e0*/  UISETP.NE.AND.EX UP0, UPT, UR5, URZ, UPT, UP0 ;  /* 0x000000ff0500728c */ /* 0x000fd2000bf05300 */
[----:B------:R-:W-:Y:S05]  /*01f0*/  BRA.U !UP0, `(.L_x_3) ;  /* 0x0000000108147547 */ /* 0x000fea000b800000 */
[----:B------:R-:W2:Y:S01]  /*0200*/  LDC.64 R4, c[0x0][0x8a8] ;  /* 0x00022a00ff047b82 */ /* 0x000ea20000000a00 */
[----:B------:R-:W2:Y:S02]  /*0210*/  LDCU.64 UR4, c[0x0][0x358] ;  /* 0x00006b00ff0477ac */ /* 0x000ea40008000a00 */
[----:B--2---:R-:W2:Y:S02]  /*0220*/  LDG.E R0, desc[UR4][R4.64] ;  /* 0x0000000404007981 */ /* 0x004ea4000c1e1900 */
[----:B--2---:R-:W-:Y:S01]  /*0230*/  R2UR UR37, R0 ;  /* 0x00000000002572ca */ /* 0x004fe200000e0000 */
[----:B------:R-:W-:Y:S05]  /*0240*/  BRA `(.L_x_2) ;  /* 0x0000000000047947 */ /* 0x000fea0003800000 */
.L_x_3:
[----:B------:R-:W2:Y:S02]  /*0250*/  LDCU UR37, c[0x0][0x8a0] ;  /* 0x00011400ff2577ac */ /* 0x000ea40008000800 */
.L_x_2:
[----:B------:R-:W-:Y:S01]  /*0260*/  IMAD.U32 R4, RZ, RZ, UR22 ;  /* 0x00000016ff047e24 */ /* 0x000fe2000f8e00ff */
[----:B------:R-:W-:Y:S04]  /*0270*/  BSSY.RECONVERGENT B0, `(.L_x_4) ;  /* 0x000000c000007945 */ /* 0x000fe80003800200 */
[C---:B------:R-:W-:Y:S02]  /*0280*/  ISETP.NE.OR P1, PT, R4.reuse, 0x1, !P3 ;  /* 0x000000010400780c */ /* 0x040fe40005f25670 */
[----:B------:R-:W-:-:S11]  /*0290*/  ISETP.NE.OR P0, PT, R4, 0x3, !P3 ;  /* 0x000000030400780c */ /* 0x000fd60005f05670 */
[----:B------:R-:W-:Y:S05]  /*02a0*/  @P1 BRA `(.L_x_5) ;  /* 0x0000000000201947 */ /* 0x000fea0003800000 */
[----:B------:R-:W3:Y:S02]  /*02b0*/  LDCU.64 UR4, c[0x0][0x348] ;  /* 0x00006900ff0477ac */ /* 0x000ee40008000a00 */
[----:B---3--:R-:W-:Y:S02]  /*02c0*/  UIADD3 UR6, UP1, UPT, UR4, 0x80, URZ ;  /* 0x0000008004067890 */ /* 0x008fe4000ff3e0ff */
[----:B------:R-:W-:Y:S02]  /*02d0*/  UIADD3 UR4, UP0, UPT, UR4, 0x180, URZ ;  /* 0x0000018004047890 */ /* 0x000fe4000ff1e0ff */
[----:B------:R-:W-:Y:S02]  /*02e0*/  UIADD3.X UR7, UPT, UPT, URZ, UR5, URZ, UP1, !UPT ;  /* 0x00000005ff077290 */ /* 0x000fe40008ffe4ff */
[----:B------:R-:W-:-:S07]  /*02f0*/  UIADD3.X UR5, UPT, UPT, URZ, UR5, URZ, UP0, !UPT ;  /* 0x00000005ff057290 */ /* 0x000fce00087fe4ff */
[----:B------:R3:W-:Y:S02]  /*0300*/  UTMACCTL.PF [UR6] ;  /* 0x00000000060079b9 */ /* 0x0007e40008040000 */
[----:B------:R3:W-:Y:S02]  /*0310*/  UTMACCTL.PF [UR4] ;  /* 0x00000000040079b9 */ /* 0x0007e40008040000 */
[----:B---3--:R-:W-:Y:S01]  /*0320*/  NOP ;  /* 0x0000000000007918 */ /* 0x008fe20000000000 */
.L_x_5:
[----:B-12---:R-:W-:Y:S05]  /*0330*/  BSYNC.RECONVERGENT B0 ;  /* 0x0000000000007941 */ /* 0x006fea0003800200 */
.L_x_4:
[----:B------:R-:W-:Y:S04]  /*0340*/  BSSY.RECONVERGENT B0, `(.L_x_6) ;  /* 0x000000a000007945 */ /* 0x000fe80003800200 */
[----:B------:R-:W-:Y:S05]  /*0350*/  @P0 BRA `(.L_x_7) ;  /* 0x0000000000200947 */ /* 0x000fea0003800000 */
[----:B------:R-:W1:Y:S02]  /*0360*/  LDCU.64 UR4, c[0x0][0x348] ;  /* 0x00006900ff0477ac */ /* 0x000e640008000a00 */
[----:B-1----:R-:W-:Y:S02]  /*0370*/  UIADD3 UR6, UP1, UPT, UR4, 0x580, URZ ;  /* 0x0000058004067890 */ /* 0x002fe4000ff3e0ff */
[----:B------:R-:W-:Y:S02]  /*0380*/  UIADD3 UR4, UP0, UPT, UR4, 0x680, URZ ;  /* 0x0000068004047890 */ /* 0x000fe4000ff1e0ff */
[----:B------:R-:W-:Y:S02]  /*0390*/  UIADD3.X UR7, UPT, UPT, URZ, UR5, URZ, UP1, !UPT ;  /* 0x00000005ff077290 */ /* 0x000fe40008ffe4ff */
[----:B------:R-:W-:-:S07]  /*03a0*/  UIADD3.X UR5, UPT, UPT, URZ, UR5, URZ, UP0, !UPT ;  /* 0x00000005ff057290 */ /* 0x000fce00087fe4ff */
[----:B------:R1:W-:Y:S02]  /*03b0*/  UTMACCTL.PF [UR6] ;  /* 0x00000000060079b9 */ /* 0x0003e40008040000 */
[----:B------:R1:W-:Y:S02]  /*03c0*/  UTMACCTL.PF [UR4] ;  /* 0x00000000040079b9 */ /* 0x0003e40008040000 */
[----:B-1----:R-:W-:Y:S01]  /*03d0*/  NOP ;  /* 0x0000000000007918 */ /* 0x002fe20000000000 */
.L_x_7:
[----:B------:R-:W-:Y:S05]  /*03e0*/  BSYNC.RECONVERGENT B0 ;  /* 0x0000000000007941 */ /* 0x000fea0003800200 */
.L_x_6:
[----:B------:R-:W1:Y:S01]  /*03f0*/  LDCU.64 UR4, c[0x0][0x888] ;  /* 0x00011100ff0477ac */ /* 0x000e620008000a00 */
[----:B------:R-:W-:Y:S02]  /*0400*/  UISETP.EQ.U32.AND UP1, UPT, UR8, URZ, UPT ;  /* 0x000000ff0800728c */ /* 0x000fe4000bf22070 */
[----:B------:R-:W-:Y:S02]  /*0410*/  UPLOP3.LUT UP3, UPT, UPT, UPT, UPT, 0x80, 0x8 ;  /* 0x000000000008789c */ /* 0x000fe40003f6f070 */
[----:B-1----:R-:W-:-:S04]  /*0420*/  UISETP.NE.U32.AND UP0, UPT, UR4, URZ, UPT ;  /* 0x000000ff0400728c */ /* 0x002fc8000bf05070 */
[----:B------:R-:W-:-:S04]  /*0430*/  UISETP.NE.AND.EX UP2, UPT, UR5, URZ, UPT, UP0 ;  /* 0x000000ff0500728c */ /* 0x000fc8000bf45300 */
[----:B------:R-:W-:-:S04]  /*0440*/  UISETP.EQ.OR.EX UP4, UPT, UR9, URZ, !UP2, UP1 ;  /* 0x000000ff0900728c */ /* 0x000fc8000d782710 */
[----:B------:R-:W-:-:S06]  /*0450*/  UP2UR UR4, UPR, URZ, 0x10 ;  /* 0x00000010ff047883 */ /* 0x000fcc0008000000 */
[----:B------:R-:W-:-:S05]  /*0460*/  MOV R0, UR4 ;  /* 0x0000000400007c02 */ /* 0x000fca0008000f00 */
[----:B------:R1:W-:Y:S01]  /*0470*/  STL [R1+0x14], R0 ;  /* 0x0000140001007387 */ /* 0x0003e20000100800 */
[----:B------:R-:W-:Y:S05]  /*0480*/  BRA.U !UP4, `(.L_x_8) ;  /* 0x000000010c1c7547 */ /* 0x000fea000b800000 */
[----:B------:R-:W-:Y:S02]  /*0490*/  UISETP.NE.U32.AND UP1, UPT, UR8, URZ, UPT ;  /* 0x000000ff0800728c */ /* 0x000fe4000bf25070 */
[----:B------:R-:W-:Y:S02]  /*04a0*/  UISETP.NE.AND UP0, UPT, UR45, URZ, UPT ;  /* 0x000000ff2d00728c */ /* 0x000fe4000bf05270 */
[----:B------:R-:W-:Y:S02]  /*04b0*/  UISETP.NE.AND.EX UP1, UPT, UR9, URZ, UPT, UP1 ;  /* 0x000000ff0900728c */ /* 0x000fe4000bf25310 */
[----:B------:R-:W-:-:S09]  /*04c0*/  USEL UR4, URZ, 0xffffffff, UP2 ;  /* 0xffffffffff047887 */ /* 0x000fd20009000000 */
[----:B------:R-:W-:-:S04]  /*04d0*/  @!UP1 USEL UR4, URZ, 0xffffffff, UP0 ;  /* 0xffffffffff049887 */ /* 0x000fc80008000000 */
[----:B------:R-:W-:-:S04]  /*04e0*/  ULOP3.LUT UR4, UR4, 0x1, URZ, 0xc0, !UPT ;  /* 0x0000000104047892 */ /* 0x000fc8000f8ec0ff */
[----:B------:R-:W-:-:S11]  /*04f0*/  UISETP.NE.U32.AND UP3, UPT, UR4, 0x1, UPT ;  /* 0x000000010400788c */ /* 0x000fd6000bf65070 */
.L_x_8:
[----:B-1----:R-:W1:Y:S01]  /*0500*/  SHFL.IDX PT, R0, R2, RZ, 0x1f ;  /* 0x00001fff02007589 */ /* 0x002e6200000e0000 */
[----:B------:R-:W-:-:S04]  /*0510*/  UISETP.NE.AND UP0, UPT, UR22, 0x2, UPT ;  /* 0x000000021600788c */ /* 0x000fc8000bf05270 */
[----:B------:R-:W-:Y:S01]  /*0520*/  USEL UR50, URZ, 0x1, UP0 ;  /* 0x00000001ff327887 */ /* 0x000fe20008000000 */
[----:B-1----:R-:W-:-:S13]  /*0530*/  ISETP.NE.AND P0, PT, R0, RZ, PT ;  /* 0x000000ff0000720c */ /* 0x002fda0003f05270 */
[----:B------:R-:W-:Y:S05]  /*0540*/  @P0 BRA `(.L_x_9) ;  /* 0x0000000000380947 */ /* 0x000fea0003800000 */
[----:B------:R-:W1:Y:S01]  /*0550*/  S2UR UR4, SR_CgaCtaId ;  /* 0x00000000000479c3 */ /* 0x000e620000008800 */
[----:B------:R-:W-:Y:S01]  /*0560*/  UMOV UR5, 0x400 ;  /* 0x0000040000057882 */ /* 0x000fe20000000000 */
[----:B------:R-:W-:Y:S01]  /*0570*/  UMOV UR6, 0x1 ;  /* 0x0000000100067882 */ /* 0x000fe20000000000 */
[----:B------:R-:W-:Y:S01]  /*0580*/  ELECT P0, URZ, PT ;  /* 0x0000000000ff782f */ /* 0x000fe20003800000 */
[----:B------:R-:W-:-:S04]  /*0590*/  UIADD3 UR6, UPT, UPT, -UR6, 0x100000, URZ ;  /* 0x0010000006067890 */ /* 0x000fc8000fffe1ff */
[----:B------:R-:W-:Y:S02]  /*05a0*/  USHF.L.U32 UR7, UR6, 0xb, URZ ;  /* 0x0000000b06077899 */ /* 0x000fe400080006ff */
[----:B------:R-:W-:Y:S02]  /*05b0*/  USHF.L.U32 UR6, UR6, 0x1, URZ ;  /* 0x0000000106067899 */ /* 0x000fe400080006ff */
[----:B-1----:R-:W-:Y:S01]  /*05c0*/  ULEA UR4, UR4, UR5, 0x18 ;  /* 0x0000000504047291 */ /* 0x002fe2000f8ec0ff */
[----:B------:R-:W1:Y:S11]  /*05d0*/  FENCE.VIEW.ASYNC.S ;  /* 0x00000000000073c6 */ /* 0x000e760000000000 */
[----:B-1----:R1:W2:Y:S01]  /*05e0*/  SYNCS.EXCH.64 URZ, [UR4], UR6 ;  /* 0x0000000604ff75b2 */ /* 0x0022a20008000100 */
[----:B------:R1:W3:Y:S01]  /*05f0*/  SYNCS.EXCH.64 URZ, [UR4+0x10], UR6 ;  /* 0x0000100604ff75b2 */ /* 0x0002e20008000100 */
[----:B------:R1:W4:Y:S01]  /*0600*/  SYNCS.EXCH.64 URZ, [UR4+0x8], UR6 ;  /* 0x0000080604ff75b2 */ /* 0x0003220008000100 */
[----:B------:R1:W1:Y:S01]  /*0610*/  SYNCS.EXCH.64 URZ, [UR4+0x18], UR6 ;  /* 0x0000180604ff75b2 */ /* 0x0002620008000100 */
[----:B------:R-:W-:Y:S01]  /*0620*/  NOP ;  /* 0x0000000000007918 */ /* 0x000fe20000000000 */
.L_x_9:
[----:B------:R-:W5:Y:S01]  /*0630*/  SHFL.IDX PT, R0, R2, RZ, 0x1f ;  /* 0x00001fff02007589 */ /* 0x000f6200000e0000 */
[----:B------:R-:W-:Y:S01]  /*0640*/  NOP ;  /* 0x0000000000007918 */ /* 0x000fe20000000000 */
[----:B-----5:R-:W-:-:S13]  /*0650*/  ISETP.NE.AND P0, PT, R0, 0x1, PT ;  /* 0x000000010000780c */ /* 0x020fda0003f05270 */
[----:B------:R-:W-:Y:S05]  /*0660*/  @P0 BRA `(.L_x_10) ;  /* 0x0000000000400947 */ /* 0x000fea0003800000 */
[----:B-1----:R-:W1:Y:S01]  /*0670*/  S2UR UR4, SR_CgaCtaId ;  /* 0x00000000000479c3 */ /* 0x002e620000008800 */
[----:B------:R-:W-:Y:S01]  /*0680*/  UMOV UR5, 0x400 ;  /* 0x0000040000057882 */ /* 0x000fe20000000000 */
[----:B------:R-:W-:Y:S01]  /*0690*/  UMOV UR8, 0x20 ;  /* 0x0000002000087882 */ /* 0x000fe20000000000 */
[----:B------:R-:W-:Y:S01]  /*06a0*/  UMOV UR6, 0x80 ;  /* 0x0000008000067882 */ /* 0x000fe20000000000 */
[----:B------:R-:W-:-:S04]  /*06b0*/  UIADD3 UR8, UPT, UPT, -UR8, 0x100000, URZ ;  /* 0x0010000008087890 */ /* 0x000fc8000fffe1ff */
[----:B------:R-:W-:Y:S02]  /*06c0*/  USHF.L.U32 UR9, UR8, 0xb, URZ ;  /* 0x0000000b08097899 */ /* 0x000fe400080006ff */
[----:B------:R-:W-:Y:S02]  /*06d0*/  USHF.L.U32 UR8, UR8, 0x1, URZ ;  /* 0x0000000108087899 */ /* 0x000fe400080006ff */
[----:B------:R-:W-:-:S04]  /*06e0*/  UIADD3 UR6, UPT, UPT, -UR6, 0x100000, URZ ;  /* 0x0010000006067890 */ /* 0x000fc8000fffe1ff */
[----:B------:R-:W-:Y:S02]  /*06f0*/  USHF.L.U32 UR7, UR6, 0xb, URZ ;  /* 0x0000000b06077899 */ /* 0x000fe400080006ff */
[----:B------:R-:W-:Y:S01]  /*0700*/  USHF.L.U32 UR6, UR6, 0x1, URZ ;  /* 0x0000000106067899 */ /* 0x000fe200080006ff */
[----:B------:R-:W-:Y:S01]  /*0710*/  ELECT P0, URZ, PT ;  /* 0x0000000000ff782f */ /* 0x000fe20003800000 */
[----:B-1----:R-:W-:Y:S01]  /*0720*/  ULEA UR4, UR4, UR5, 0x18 ;  /* 0x0000000504047291 */ /* 0x002fe2000f8ec0ff */
[----:B------:R-:W1:Y:S11]  /*0730*/  FENCE.VIEW.ASYNC.S ;  /* 0x00000000000073c6 */ /* 0x000e760000000000 */
[----:B-1----:R1:W1:Y:S01]  /*0740*/  SYNCS.EXCH.64 URZ, [UR4+0x20], UR8 ;  /* 0x0000200804ff75b2 */ /* 0x0022620008000100 */
[----:B------:R1:W1:Y:S01]  /*0750*/  SYNCS.EXCH.64 URZ, [UR4+0x28], UR6 ;  /* 0x0000280604ff75b2 */ /* 0x0002620008000100 */
[----:B------:R-:W-:Y:S01]  /*0760*/  NOP ;  /* 0x0000000000007918 */ /* 0x000fe20000000000 */
.L_x_10:
[----:B------:R-:W5:Y:S01]  /*0770*/  SHFL.IDX PT, R0, R2, RZ, 0x1f ;  /* 0x00001fff02007589 */ /* 0x000f6200000e0000 */
[----:B------:R-:W-:Y:S01]  /*0780*/  NOP ;  /* 0x0000000000007918 */ /* 0x000fe20000000000 */
[----:B-----5:R-:W-:-:S13]  /*0790*/  ISETP.NE.AND P0, PT, R0, 0x3, PT ;  /* 0x000000030000780c */ /* 0x020fda0003f05270 */
[----:B------:R-:W-:Y:S05]  /*07a0*/  @P0 BRA `(.L_x_11) ;  /* 0x0000000000300947 */ /* 0x000fea0003800000 */
[----:B-1----:R-:W1:Y:S01]  /*07b0*/  S2UR UR4, SR_CgaCtaId ;  /* 0x00000000000479c3 */ /* 0x002e620000008800 */
        /* <DEDUP_REMOVED lines=8> */
[----:B-1----:R1:W1:Y:S01]  /*0840*/  SYNCS.EXCH.64 URZ, [UR4+0x30], UR6 ;  /* 0x0000300604ff75b2 */ /* 0x0022620008000100 */
[----:B------:R1:W1:Y:S01]  /*0850*/  SYNCS.EXCH.64 URZ, [UR4+0x38], UR6 ;  /* 0x0000380604ff75b2 */ /* 0x0002620008000100 */
[----:B------:R-:W-:Y:S01]  /*0860*/  NOP ;  /* 0x0000000000007918 */ /* 0x000fe20000000000 */
.L_x_11:
[----:B------:R-:W5:Y:S01]  /*0870*/  SHFL.IDX PT, R0, R2, RZ, 0x1f ;  /* 0x00001fff02007589 */ /* 0x000f6200000e0000 */
[----:B------:R-:W-:Y:S01]  /*0880*/  NOP ;  /* 0x0000000000007918 */ /* 0x000fe20000000000 */
[----:B-----5:R-:W-:-:S13]  /*0890*/  ISETP.NE.AND P0, PT, R0, 0x4, PT ;  /* 0x000000040000780c */ /* 0x020fda0003f05270 */
[----:B------:R-:W-:Y:S05]  /*08a0*/  @P0 BRA `(.L_x_12) ;  /* 0x00000000004c0947 */ /* 0x000fea0003800000 */
[----:B-1----:R-:W1:Y:S01]  /*08b0*/  S2UR UR4, SR_CgaCtaId ;  /* 0x00000000000479c3 */ /* 0x002e620000008800 */
[----:B------:R-:W-:Y:S01]  /*08c0*/  UMOV UR6, 0x100 ;  /* 0x0000010000067882 */ /* 0x000fe20000000000 */
[----:B------:R-:W-:Y:S01]  /*08d0*/  UMOV UR5, 0x400 ;  /* 0x0000040000057882 */ /* 0x000fe20000000000 */
[----:B------:R-:W-:Y:S01]  /*08e0*/  USEL UR6, UR6, 0xe0, UP3 ;  /* 0x000000e006067887 */ /* 0x000fe20009800000 */
[----:B------:R-:W-:Y:S01]  /*08f0*/  UMOV UR8, 0x1 ;  /* 0x0000000100087882 */ /* 0x000fe20000000000 */
[----:B------:R-:W-:Y:S01]  /*0900*/  ELECT P0, URZ, PT ;  /* 0x0000000000ff782f */ /* 0x000fe20003800000 */
[----:B------:R-:W-:-:S04]  /*0910*/  UIADD3 UR8, UPT, UPT, -UR8, 0x100000, URZ ;  /* 0x0010000008087890 */ /* 0x000fc8000fffe1ff */
[----:B------:R-:W-:Y:S02]  /*0920*/  USHF.L.U32 UR9, UR8, 0xb, URZ ;  /* 0x0000000b08097899 */ /* 0x000fe400080006ff */
[----:B------:R-:W-:Y:S02]  /*0930*/  USHF.L.U32 UR8, UR8, 0x1, URZ ;  /* 0x0000000108087899 */ /* 0x000fe400080006ff */
[----:B------:R-:W-:-:S04]  /*0940*/  UIADD3 UR6, UPT, UPT, -UR6, 0x100000, URZ ;  /* 0x0010000006067890 */ /* 0x000fc8000fffe1ff */
[----:B------:R-:W-:Y:S02]  /*0950*/  USHF.L.U32 UR7, UR6, 0xb, URZ ;  /* 0x0000000b06077899 */ /* 0x000fe400080006ff */
[----:B------:R-:W-:Y:S02]  /*0960*/  USHF.L.U32 UR6, UR6, 0x1, URZ ;  /* 0x0000000106067899 */ /* 0x000fe400080006ff */
[----:B-1----:R-:W-:Y:S01]  /*0970*/  ULEA UR4, UR4, UR5, 0x18 ;  /* 0x0000000504047291 */ /* 0x002fe2000f8ec0ff */
[----:B------:R-:W1:Y:S11]  /*0980*/  FENCE.VIEW.ASYNC.S ;  /* 0x00000000000073c6 */ /* 0x000e760000000000 */
[----:B-1----:R1:W1:Y:S01]  /*0990*/  SYNCS.EXCH.64 URZ, [UR4+0x40], UR8 ;  /* 0x0000400804ff75b2 */ /* 0x0022620008000100 */
[----:B------:R1:W1:Y:S01]  /*09a0*/  SYNCS.EXCH.64 URZ, [UR4+0x50], UR6 ;  /* 0x0000500604ff75b2 */ /* 0x0002620008000100 */
[----:B------:R1:W1:Y:S01]  /*09b0*/  SYNCS.EXCH.64 URZ, [UR4+0x48], UR8 ;  /* 0x0000480804ff75b2 */ /* 0x0002620008000100 */
[----:B------:R1:W1:Y:S01]  /*09c0*/  SYNCS.EXCH.64 URZ, [UR4+0x58], UR6 ;  /* 0x0000580604ff75b2 */ /* 0x0002620008000100 */
[----:B------:R-:W-:Y:S01]  /*09d0*/  NOP ;  /* 0x0000000000007918 */ /* 0x000fe20000000000 */
.L_x_12:
        /* <DEDUP_REMOVED lines=19> */
[----:B------:R1:W1:Y:S01]  /*0b10*/  SYNCS.EXCH.64 URZ, [UR4+0x68], UR8 ;  /* 0x0000680804ff75b2 */ /* 0x0002620008000100 */
[----:B------:R1:W1:Y:S01]  /*0b20*/  SYNCS.EXCH.64 URZ, [UR4+0x88], UR6 ;  /* 0x0000880604ff75b2 */ /* 0x0002620008000100 */
[----:B------:R1:W1:Y:S01]  /*0b30*/  SYNCS.EXCH.64 URZ, [UR4+0x70], UR8 ;  /* 0x0000700804ff75b2 */ /* 0x0002620008000100 */
[----:B------:R1:W1:Y:S01]  /*0b40*/  SYNCS.EXCH.64 URZ, [UR4+0x90], UR6 ;  /* 0x0000900604ff75b2 */ /* 0x0002620008000100 */
[----:B------:R1:W1:Y:S01]  /*0b50*/  SYNCS.EXCH.64 URZ, [UR4+0x78], UR8 ;  /* 0x0000780804ff75b2 */ /* 0x0002620008000100 */
[----:B------:R1:W1:Y:S01]  /*0b60*/  SYNCS.EXCH.64 URZ, [UR4+0x98], UR6 ;  /* 0x0000980604ff75b2 */ /* 0x0002620008000100 */
[----:B------:R-:W-:Y:S01]  /*0b70*/  NOP ;  /* 0x0000000000007918 */ /* 0x000fe20000000000 */
.L_x_13:
[----:B------:R-:W5:Y:S01]  /*0b80*/  SHFL.IDX PT, R0, R2, RZ, 0x1f ;  /* 0x00001fff02007589 */ /* 0x000f6200000e0000 */
[----:B------:R-:W1:Y:S01]  /*0b90*/  S2UR UR46, SR_CTAID.X ;  /* 0x00000000002e79c3 */ /* 0x000e620000002500 */
[----:B------:R-:W-:-:S07]  /*0ba0*/  NOP ;  /* 0x0000000000007918 */ /* 0x000fce0000000000 */
[----:B------:R-:W1:Y:S01]  /*0bb0*/  S2UR UR47, SR_CTAID.Y ;  /* 0x00000000002f79c3 */ /* 0x000e620000002600 */
[----:B-----5:R-:W-:-:S13]  /*0bc0*/  ISETP.NE.AND P0, PT, R0, 0x3, PT ;  /* 0x000000030000780c */ /* 0x020fda0003f05270 */
[----:B-1----:R-:W-:Y:S05]  /*0bd0*/  @P0 BRA `(.L_x_14) ;  /* 0x0000000000380947 */ /* 0x002fea0003800000 */
        /* <DEDUP_REMOVED lines=14> */
.L_x_14:
[----:B------:R-:W-:-:S05]  /*0cc0*/  CS2R.32 R252, SR_CgaSize ;  /* 0x0000000000fc7805 */ /* 0x000fca0000008a00 */
[----:B------:R-:W-:-:S05]  /*0cd0*/  IMAD R252, R252, -0xa0, RZ ;  /* 0xffffff60fcfc7824 */ /* 0x000fca00078e02ff */
[----:B------:R-:W-:-:S14]  /*0ce0*/  R2UR UR5, R252 ;  /* 0x00000000fc0572ca */ /* 0x000fdc00000e0000 */
[----:B------:R-:W5:Y:S01]  /*0cf0*/  LDCU UR5, c[0x0][UR5+0x2b0] ;  /* 0x00005600050577ac */ /* 0x000f620008000800 */
[----:B------:R-:W-:Y:S01]  /*0d00*/  I2FP.F32.U32 R0, UR46 ;  /* 0x0000002e00007c45 */ /* 0x000fe20008201000 */
[----:B------:R-:W-:Y:S01]  /*0d10*/  NOP ;  /* 0x0000000000007918 */ /* 0x000fe20000000000 */
[----:B------:R-:W-:Y:S02]  /*0d20*/  I2FP.F32.U32 R3, UR47 ;  /* 0x0000002f00037c45 */ /* 0x000fe40008201000 */
[----:B------:R-:W-:-:S05]  /*0d30*/  CS2R.32 R252, SR_CgaSize ;  /* 0x0000000000fc7805 */ /* 0x000fca0000008a00 */
[----:B------:R-:W-:-:S05]  /*0d40*/  IMAD R252, R252, -0xa0, RZ ;  /* 0xffffff60fcfc7824 */ /* 0x000fca00078e02ff */
[----:B-1----:R-:W-:-:S14]  /*0d50*/  R2UR UR4, R252 ;  /* 0x00000000fc0472ca */ /* 0x002fdc00000e0000 */
[----:B------:R-:W1:Y:S01]  /*0d60*/  LDCU UR4, c[0x0][UR4+0x2b4] ;  /* 0x00005680040477ac */ /* 0x000e620008000800 */
[----:B------:R-:W1:Y:S01]  /*0d70*/  S2UR UR36, SR_CTAID.Z ;  /* 0x00000000002479c3 */ /* 0x000e620000002700 */
[----:B------:R-:W-:-:S05]  /*0d80*/  CS2R.32 R252, SR_CgaSize ;  /* 0x0000000000fc7805 */ /* 0x000fca0000008a00 */
[----:B------:R-:W-:-:S05]  /*0d90*/  IMAD R252, R252, -0xa0, RZ ;  /* 0xffffff60fcfc7824 */ /* 0x000fca00078e02ff */
[----:B------:R-:W-:-:S14]  /*0da0*/  R2UR UR7, R252 ;  /* 0x00000000fc0772ca */ /* 0x000fdc00000e0000 */
[----:B------:R-:W2:Y:S01]  /*0db0*/  LDCU UR7, c[0x0][UR7+0x2a0] ;  /* 0x00005400070777ac */ /* 0x000ea20008000800 */
[----:B------:R-:W3:Y:S01]  /*0dc0*/  LDCU UR23, c[0x0][0xb24] ;  /* 0x00016480ff1777ac */ /* 0x000ee20008000800 */
[----:B------:R-:W-:-:S05]  /*0dd0*/  CS2R.32 R252, SR_CgaSize ;  /* 0x0000000000fc7805 */ /* 0x000fca0000008a00 */
[----:B------:R-:W-:-:S05]  /*0de0*/  IMAD R252, R252, -0xa0, RZ ;  /* 0xffffff60fcfc7824 */ /* 0x000fca00078e02ff */
[----:B------:R-:W-:-:S14]  /*0df0*/  R2UR UR8, R252 ;  /* 0x00000000fc0872ca */ /* 0x000fdc00000e0000 */
[----:B------:R-:W4:Y:S01]  /*0e00*/  LDCU UR8, c[0x0][UR8+0x2a4] ;  /* 0x00005480080877ac */ /* 0x000f220008000800 */
[----:B-----5:R-:W-:-:S04]  /*0e10*/  FMUL R0, R0, UR5 ;  /* 0x0000000500007c20 */ /* 0x020fc80008400000 */
[----:B------:R1:W5:Y:S01]  /*0e20*/  F2I.U32.TRUNC.NTZ R2, R0 ;  /* 0x0000000000027305 */ /* 0x000362000020f000 */
[----:B---3--:R-:W-:Y:S01]  /*0e30*/  UISETP.GE.AND UP0, UPT, UR23, 0x1, UPT ;  /* 0x000000011700788c */ /* 0x008fe2000bf06270 */
[----:B-1----:R-:W-:Y:S01]  /*0e40*/  FMUL R0, R3, UR4 ;  /* 0x0000000403007c20 */ /* 0x002fe20008400000 */
[----:B-----5:R-:W-:-:S05]  /*0e50*/  R2UR UR4, R2 ;  /* 0x00000000020472ca */ /* 0x020fca00000e0000 */
[----:B------:R-:W1:Y:S08]  /*0e60*/  F2I.U32.TRUNC.NTZ R0, R0 ;  /* 0x0000000000007305 */ /* 0x000e70000020f000 */
[----:B------:R-:W-:-:S04]  /*0e70*/  UIADD3 UR5, UPT, UPT, -UR4, URZ, URZ ;  /* 0x000000ff04057290 */ /* 0x000fc8000fffe1ff */
[----:B--2---:R-:W-:Y:S01]  /*0e80*/  UIMAD UR5, UR7, UR5, UR46 ;  /* 0x00000005070572a4 */ /* 0x004fe2000f8e022e */
[----:B-1----:R-:W-:-:S05]  /*0e90*/  R2UR UR6, R0 ;  /* 0x00000000000672ca */ /* 0x002fca00000e0000 */
[----:B------:R-:W-:-:S05]  /*0ea0*/  IMAD.U32 R0, RZ, RZ, UR5 ;  /* 0x00000005ff007e24 */ /* 0x000fca000f8e00ff */
[----:B------:R1:W-:Y:S03]  /*0eb0*/  STL [R1], R0 ;  /* 0x0000000001007387 */ /* 0x0003e60000100800 */
[----:B------:R-:W-:-:S04]  /*0ec0*/  UIADD3 UR4, UPT, UPT, -UR6, URZ, URZ ;  /* 0x000000ff06047290 */ /* 0x000fc8000fffe1ff */
[----:B----4-:R-:W-:-:S06]  /*0ed0*/  UIMAD UR4, UR8, UR4, UR47 ;  /* 0x00000004080472a4 */ /* 0x010fcc000f8e022f */
[----:B------:R-:W-:Y:S01]  /*0ee0*/  IMAD.U32 R252, RZ, RZ, UR4 ;  /* 0x00000004fffc7e24 */ /* 0x000fe2000f8e00ff */
[----:B------:R-:W-:Y:S06]  /*0ef0*/  BAR.SYNC.DEFER_BLOCKING 0x0 ;  /* 0x0000000000007b1d */ /* 0x000fec0000010000 */
[----:B------:R-:W-:Y:S05]  /*0f00*/  BRA.U !UP0, `(.L_x_15) ;  /* 0x0000000108d47547 */ /* 0x000fea000b800000 */
[----:B------:R-:W2:Y:S01]  /*0f10*/  LDCU.128 UR12, c[0x0][0xb10] ;  /* 0x00016200ff0c77ac */ /* 0x000ea20008000c00 */
[----:B------:R-:W3:Y:S01]  /*0f20*/  LDCU UR6, c[0x0][0x370] ;  /* 0x00006e00ff0677ac */ /* 0x000ee20008000800 */
[----:B------:R-:W4:Y:S01]  /*0f30*/  LDCU UR5, c[0x0][0x374] ;  /* 0x00006e80ff0577ac */ /* 0x000f220008000800 */
[----:B------:R-:W5:Y:S01]  /*0f40*/  LDCU UR24, c[0x0][0xb0c] ;  /* 0x00016180ff1877ac */ /* 0x000f620008000800 */
[----:B------:R-:W1:Y:S01]  /*0f50*/  LDCU UR4, c[0x0][0xb20] ;  /* 0x00016400ff0477ac */ /* 0x000e620008000800 */
[----:B------:R-:W1:Y:S01]  /*0f60*/  LDCU.64 UR8, c[0x0][0xb28] ;  /* 0x00016500ff0877ac */ /* 0x000e620008000a00 */
[----:B--2---:R-:W-:Y:S02]  /*0f70*/  UISETP.NE.AND UP0, UPT, UR14, 0x1, UPT ;  /* 0x000000010e00788c */ /* 0x004fe4000bf05270 */
[----:B----4-:R-:W-:Y:S02]  /*0f80*/  UIMAD.WIDE.U32 UR10, UR5, UR15, URZ ;  /* 0x0000000f050a72a5 */ /* 0x010fe4000f8e00ff */
[----:B---3--:R-:W-:-:S02]  /*0f90*/  UIMAD.WIDE.U32 UR18, UR6, UR12, URZ ;  /* 0x0000000c061272a5 */ /* 0x008fc4000f8e00ff */
[----:B-----5:R-:W-:Y:S02]  /*0fa0*/  UISETP.NE.AND UP1, UPT, UR24, 0x1, UPT ;  /* 0x000000011800788c */ /* 0x020fe4000bf25270 */
[----:B------:R-:W-:Y:S01]  /*0fb0*/  UISETP.NE.AND UP4, UPT, UR23, 0x1, UPT ;  /* 0x000000011700788c */ /* 0x000fe2000bf85270 */
[----:B------:R-:W-:Y:S02]  /*0fc0*/  UMOV UR10, UR11 ;  /* 0x0000000b000a7c82 */ /* 0x000fe40008000000 */
[----:B------:R-:W-:Y:S01]  /*0fd0*/  UMOV UR18, UR19 ;  /* 0x0000001300127c82 */ /* 0x000fe20008000000 */
[----:B-1----:R-:W-:Y:S02]  /*0fe0*/  @UP0 USHF.R.U32.HI UR5, URZ, UR4, UR10 ;  /* 0x00000004ff050299 */ /* 0x002fe4000801160a */
[----:B------:R-:W-:Y:S02]  /*0ff0*/  UIMAD.WIDE.U32 UR20, UR47, UR15, URZ ;  /* 0x0000000f2f1472a5 */ /* 0x000fe4000f8e00ff */
[----:B------:R-:W-:-:S02]  /*1000*/  UIMAD.WIDE.U32 UR10, UR5, UR8, URZ ;  /* 0x00000008050a72a5 */ /* 0x000fc4000f8e00ff */
[----:B------:R-:W-:Y:S02]  /*1010*/  @UP1 USHF.R.U32.HI UR6, URZ, UR13, UR18 ;  /* 0x0000000dff061299 */ /* 0x000fe40008011612 */
[----:B------:R-:W-:Y:S02]  /*1020*/  UIMAD.WIDE.U32 UR16, UR46, UR12, URZ ;  /* 0x0000000c2e1072a5 */ /* 0x000fe4000f8e00ff */
[----:B------:R-:W-:Y:S01]  /*1030*/  UIMAD.WIDE.U32 UR18, UR6, UR8, URZ ;  /* 0x00000008061272a5 */ /* 0x000fe2000f8e00ff */
[----:B------:R-:W-:Y:S01]  /*1040*/  UMOV UR20, UR21 ;  /* 0x0000001500147c82 */ /* 0x000fe20008000000 */
[----:B------:R-:W-:Y:S01]  /*1050*/  UMOV UR10, UR11 ;  /* 0x0000000b000a7c82 */ /* 0x000fe20008000000 */
[----:B------:R-:W-:Y:S02]  /*1060*/  USHF.R.U32.HI UR20, URZ, UR4, UR20 ;  /* 0x00000004ff147299 */ /* 0x000fe40008011614 */
[----:B------:R-:W-:Y:S02]  /*1070*/  @UP4 USHF.R.U32.HI UR5, URZ, UR9, UR10 ;  /* 0x00000009ff054299 */ /* 0x000fe4000801160a */
[----:B------:R-:W-:Y:S01]  /*1080*/  UMOV UR7, UR19 ;  /* 0x0000001300077c82 */ /* 0x000fe20008000000 */
[----:B------:R-:W-:Y:S01]  /*1090*/  UMOV UR16, UR17 ;  /* 0x0000001100107c82 */ /* 0x000fe20008000000 */
[----:B------:R-:W-:-:S02]  /*10a0*/  @UP4 USHF.R.U32.HI UR6, URZ, UR9, UR7 ;  /* 0x00000009ff064299 */ /* 0x000fc40008011607 */
[----:B------:R-:W-:Y:S02]  /*10b0*/  USHF.R.U32.HI UR13, URZ, UR13, UR16 ;  /* 0x0000000dff0d7299 */ /* 0x000fe40008011610 */
[----:B------:R-:W-:Y:S02]  /*10c0*/  USEL UR4, UR47, UR20, !UP0 ;  /* 0x000000142f047287 */ /* 0x000fe4000c000000 */
[----:B------:R-:W-:Y:S02]  /*10d0*/  UIMAD UR7, UR5, UR23, URZ ;  /* 0x00000017050772a4 */ /* 0x000fe4000f8e02ff */
[----:B------:R-:W-:Y:S02]  /*10e0*/  USEL UR5, UR46, UR13, !UP1 ;  /* 0x0000000d2e057287 */ /* 0x000fe4000c800000 */
[----:B------:R-:W-:Y:S02]  /*10f0*/  UIMAD UR12, UR6, UR23, URZ ;  /* 0x00000017060c72a4 */ /* 0x000fe4000f8e02ff */
[----:B------:R-:W-:-:S02]  /*1100*/  UISETP.GE.AND UP0, UPT, UR4, UR7, UPT ;  /* 0x000000070400728c */ /* 0x000fc4000bf06270 */
[----:B------:R-:W-:Y:S02]  /*1110*/  UIMAD.WIDE.U32 UR10, UR4, UR8, URZ ;  /* 0x00000008040a72a5 */ /* 0x000fe4000f8e00ff */
[----:B------:R-:W-:Y:S02]  /*1120*/  UISETP.GE.OR UP0, UPT, UR5, UR12, UP0 ;  /* 0x0000000c0500728c */ /* 0x000fe40008706670 */
[----:B------:R-:W-:Y:S02]  /*1130*/  UIMAD.WIDE.U32 UR12, UR5, UR8, URZ ;  /* 0x00000008050c72a5 */ /* 0x000fe4000f8e00ff */
[----:B------:R-:W-:Y:S01]  /*1140*/  UIADD3 UR10, UPT, UPT, -UR4, URZ, URZ ;  /* 0x000000ff040a7290 */ /* 0x000fe2000fffe1ff */
[----:B------:R-:W-:Y:S01]  /*1150*/  UMOV UR8, UR11 ;  /* 0x0000000b00087c82 */ /* 0x000fe20008000000 */
[----:B------:R-:W-:Y:S02]  /*1160*/  UIADD3 UR11, UPT, UPT, -UR5, URZ, URZ ;  /* 0x000000ff050b7290 */ /* 0x000fe4000fffe1ff */
[----:B------:R-:W-:-:S03]  /*1170*/  USHF.R.U32.HI UR8, URZ, UR9, UR8 ;  /* 0x00000009ff087299 */ /* 0x000fc60008011608 */
[----:B------:R-:W-:Y:S01]  /*1180*/  @!UP0 UMOV UR7, UR13 ;  /* 0x0000000d00078c82 */ /* 0x000fe20008000000 */
[----:B------:R-:W-:Y:S02]  /*1190*/  UIMAD UR47, UR14, UR10, UR47 ;  /* 0x0000000a0e2f72a4 */ /* 0x000fe4000f8e022f */
[----:B------:R-:W-:Y:S02]  /*11a0*/  USEL UR8, UR4, UR8, !UP4 ;  /* 0x0000000804087287 */ /* 0x000fe4000e000000 */
[----:B------:R-:W-:Y:S02]  /*11b0*/  @!UP0 USHF.R.U32.HI UR7, URZ, UR9, UR7 ;  /* 0x00000009ff078299 */ /* 0x000fe40008011607 */
[----:B------:R-:W-:Y:S02]  /*11c0*/  UIADD3 UR9, UPT, UPT, -UR8, URZ, URZ ;  /* 0x000000ff08097290 */ /* 0x000fe4000fffe1ff */
[----:B------:R-:W-:Y:S02]  /*11d0*/  @!UP0 USEL UR7, UR5, UR7, !UP4 ;  /* 0x0000000705078287 */ /* 0x000fe4000e000000 */
[----:B------:R-:W-:-:S02]  /*11e0*/  UIMAD UR9, UR23, UR9, UR4 ;  /* 0x00000009170972a4 */ /* 0x000fc4000f8e0204 */
[----:B------:R-:W-:Y:S02]  /*11f0*/  @!UP0 UIADD3 UR8, UPT, UPT, UR8, -UR7, URZ ;  /* 0x8000000708088290 */ /* 0x000fe4000fffe0ff */
[----:B------:R-:W-:Y:S02]  /*1200*/  @!UP0 UIMAD UR6, UR9, UR6, UR7 ;  /* 0x00000006090682a4 */ /* 0x000fe4000f8e0207 */
[----:B------:R-:W-:Y:S02]  /*1210*/  @!UP0 UIMAD UR4, UR8, UR23, UR5 ;  /* 0x00000017080482a4 */ /* 0x000fe4000f8e0205 */
[----:B------:R-:W-:Y:S02]  /*1220*/  UIMAD UR46, UR24, UR11, UR46 ;  /* 0x0000000b182e72a4 */ /* 0x000fe4000f8e022e */
[----:B------:R-:W-:Y:S01]  /*1230*/  UIMAD UR47, UR4, UR14, UR47 ;  /* 0x0000000e042f72a4 */ /* 0x000fe2000f8e022f */
[----:B------:R-:W-:Y:S02]  /*1240*/  @!UP0 UMOV UR5, UR6 ;  /* 0x0000000600058c82 */ /* 0x000fe40008000000 */
[----:B------:R-:W-:-:S12]  /*1250*/  UIMAD UR46, UR5, UR24, UR46 ;  /* 0x00000018052e72a4 */ /* 0x000fd8000f8e022e */
.L_x_15:
[----:B------:R-:W2:Y:S01]  /*1260*/  LDCU UR4, c[0x0][0xb30] ;  /* 0x00016600ff0477ac */ /* 0x000ea20008000800 */
[----:B------:R-:W3:Y:S01]  /*1270*/  S2UR UR5, SR_CgaCtaId ;  /* 0x00000000000579c3 */ /* 0x000ee20000008800 */
[----:B--2---:R-:W-:-:S09]  /*1280*/  UISETP.NE.AND UP0, UPT, UR4, 0x1, UPT ;  /* 0x000000010400788c */ /* 0x004fd2000bf05270 */
[----:B---3--:R-:W-:Y:S05]  /*1290*/  BRA.U UP0, `(.L_x_16) ;  /* 0x0000000100447547 */ /* 0x008fea000b800000 */
[----:B------:R-:W2:Y:S01]  /*12a0*/  LDCU.128 UR12, c[0x0][0xb10] ;  /* 0x00016200ff0c77ac */ /* 0x000ea20008000c00 */
[----:B------:R-:W3:Y:S01]  /*12b0*/  LDCU UR10, c[0x0][0xb0c] ;  /* 0x00016180ff0a77ac */ /* 0x000ee20008000800 */
[----:B------:R-:W4:Y:S01]  /*12c0*/  LDCU UR11, c[0x0][0xb20] ;  /* 0x00016400ff0b77ac */ /* 0x000f220008000800 */
[----:B--2---:R-:W-:Y:S02]  /*12d0*/  UIMAD.WIDE.U32 UR8, UR46, UR12, URZ ;  /* 0x0000000c2e0872a5 */ /* 0x004fe4000f8e00ff */
[----:B------:R-:W-:Y:S02]  /*12e0*/  UIMAD.WIDE.U32 UR6, UR47, UR15, URZ ;  /* 0x0000000f2f0672a5 */ /* 0x000fe4000f8e00ff */
[----:B---3--:R-:W-:Y:S02]  /*12f0*/  UISETP.NE.AND UP1, UPT, UR10, 0x1, UPT ;  /* 0x000000010a00788c */ /* 0x008fe4000bf25270 */
[----:B------:R-:W-:Y:S01]  /*1300*/  UISETP.NE.AND UP0, UPT, UR14, 0x1, UPT ;  /* 0x000000010e00788c */ /* 0x000fe2000bf05270 */
[----:B------:R-:W-:-:S02]  /*1310*/  UMOV UR8, UR9 ;  /* 0x0000000900087c82 */ /* 0x000fc40008000000 */
[----:B------:R-:W-:Y:S01]  /*1320*/  UMOV UR4, UR7 ;  /* 0x0000000700047c82 */ /* 0x000fe20008000000 */
[----:B------:R-:W-:Y:S02]  /*1330*/  USHF.R.U32.HI UR8, URZ, UR13, UR8 ;  /* 0x0000000dff087299 */ /* 0x000fe40008011608 */
[----:B----4-:R-:W-:Y:S02]  /*1340*/  USHF.R.U32.HI UR4, URZ, UR11, UR4 ;  /* 0x0000000bff047299 */ /* 0x010fe40008011604 */
[----:B------:R-:W-:Y:S02]  /*1350*/  USEL UR6, UR46, UR8, !UP1 ;  /* 0x000000082e067287 */ /* 0x000fe4000c800000 */
[----:B------:R-:W-:-:S04]  /*1360*/  USEL UR4, UR47, UR4, !UP0 ;  /* 0x000000042f047287 */ /* 0x000fc8000c000000 */
[----:B------:R-:W-:Y:S02]  /*1370*/  UIADD3 UR7, UPT, UPT, UR6, -UR4, URZ ;  /* 0x8000000406077290 */ /* 0x000fe4000fffe0ff */
[----:B------:R-:W-:Y:S02]  /*1380*/  UIADD3 UR4, UPT, UPT, -UR6, UR4, URZ ;  /* 0x0000000406047290 */ /* 0x000fe4000fffe1ff */
[----:B------:R-:W-:Y:S02]  /*1390*/  UIMAD UR47, UR7, UR14, UR47 ;  /* 0x0000000e072f72a4 */ /* 0x000fe4000f8e022f */
[----:B------:R-:W-:-:S12]  /*13a0*/  UIMAD UR46, UR4, UR10, UR46 ;  /* 0x0000000a042e72a4 */ /* 0x000fd8000f8e022e */
.L_x_16:
[----:B------:R-:W-:Y:S01]  /*13b0*/  BAR.SYNC.DEFER_BLOCKING 0x0 ;  /* 0x0000000000007b1d */ /* 0x000fe20000010000 */
[----:B------:R-:W-:Y:S01]  /*13c0*/  UISETP.NE.AND UP0, UPT, UR22, 0x2, UPT ;  /* 0x000000021600788c */ /* 0x000fe2000bf05270 */
[----:B------:R-:W-:Y:S02]  /*13d0*/  ISETP.NE.OR P3, PT, R4, 0x2, !P3 ;  /* 0x000000020400780c */ /* 0x000fe40005f65670 */
[----:B------:R-:W-:Y:S02]  /*13e0*/  LOP3.LUT R14, R6, 0x1f, RZ, 0xc0, !PT ;  /* 0x0000001f060e7812 */ /* 0x000fe400078ec0ff */
[----:B------:R-:W2:Y:S04]  /*13f0*/  LDCU UR15, c[0x0][0xb24] ;  /* 0x00016480ff0f77ac */ /* 0x000ea80008000800 */
[----:B------:R-:W-:Y:S05]  /*1400*/  BRA.U UP0, `(.L_x_17) ;  /* 0x0000001100a87547 */ /* 0x000fea000b800000 */
[----:B------:R-:W3:Y:S01]  /*1410*/  LDCU UR7, c[0x0][0x38c] ;  /* 0x00007180ff0777ac */ /* 0x000ee20008000800 */
[----:B------:R-:W-:Y:S01]  /*1420*/  PLOP3.LUT P1, PT, PT, PT, UP3, 0x80, 0x8 ;  /* 0x000000000008781c */ /* 0x000fe20003f2f038 */
[----:B------:R-:W-:Y:S01]  /*1430*/  HFMA2 R12, -RZ, RZ, 0, 0 ;  /* 0x00000000ff0c7431 */ /* 0x000fe200000001ff */
[----:B------:R-:W-:Y:S01]  /*1440*/  ISETP.EQ.OR P2, PT, R14, RZ, P3 ;  /* 0x000000ff0e00720c */ /* 0x000fe20001f42670 */
[----:B-1----:R-:W-:Y:S01]  /*1450*/  IMAD.MOV.U32 R0, RZ, RZ, 0x1 ;  /* 0x00000001ff007424 */ /* 0x002fe200078e00ff */
[----:B------:R-:W-:Y:S01]  /*1460*/  PLOP3.LUT P1, PT, P1, PT, PT, 0x8, 0x80 ;  /* 0x000000000080781c */ /* 0x000fe20000f2e170 */
[----:B------:R-:W-:Y:S01]  /*1470*/  IMAD.MOV.U32 R9, RZ, RZ, RZ ;  /* 0x000000ffff097224 */ /* 0x000fe200078e00ff */
[----:B------:R-:W-:Y:S01]  /*1480*/  MOV R11, 0x1 ;  /* 0x00000001000b7802 */ /* 0x000fe20000000f00 */
[----:B------:R-:W-:Y:S01]  /*1490*/  IMAD.MOV.U32 R10, RZ, RZ, RZ ;  /* 0x000000ffff0a7224 */ /* 0x000fe200078e00ff */
[----:B------:R-:W1:Y:S01]  /*14a0*/  LDCU UR42, c[0x0][0x370] ;  /* 0x00006e00ff2a77ac */ /* 0x000e620008000800 */
[----:B------:R-:W4:Y:S01]  /*14b0*/  LDCU.64 UR38, c[0x0][0x348] ;  /* 0x00006900ff2677ac */ /* 0x000f220008000a00 */
[----:B------:R-:W1:Y:S01]  /*14c0*/  LDCU UR41, c[0x0][0x374] ;  /* 0x00006e80ff2977ac */ /* 0x000e620008000800 */
[----:B---3--:R-:W-:-:S02]  /*14d0*/  UIADD3 UR6, UPT, UPT, UR7, 0xff, URZ ;  /* 0x000000ff07067890 */ /* 0x008fc4000fffe0ff */
[----:B------:R-:W-:Y:S02]  /*14e0*/  UIADD3 UR48, UPT, UPT, UR7, 0x1fe, URZ ;  /* 0x000001fe07307890 */ /* 0x000fe4000fffe0ff */
[----:B------:R-:W-:Y:S01]  /*14f0*/  USHF.R.S32.HI UR4, URZ, 0x1f, UR6 ;  /* 0x0000001fff047899 */ /* 0x000fe20008011406 */
[----:B------:R-:W-:-:S03]  /*1500*/  UMOV UR21, URZ ;  /* 0x000000ff00157c82 */ /* 0x000fc60008000000 */
[----:B------:R-:W-:Y:S02]  /*1510*/  ULEA.HI UR4, UR4, UR6, URZ, 0x8 ;  /* 0x0000000604047291 */ /* 0x000fe4000f8f40ff */
[----:B------:R-:W-:Y:S02]  /*1520*/  UIADD3 UR6, UPT, UPT, UR7, -0x1, URZ ;  /* 0xffffffff07067890 */ /* 0x000fe4000fffe0ff */
[----:B------:R-:W-:Y:S02]  /*1530*/  USHF.R.S32.HI UR44, URZ, 0x8, UR4 ;  /* 0x00000008ff2c7899 */ /* 0x000fe40008011404 */
[----:B------:R-:W-:Y:S02]  /*1540*/  UISETP.GE.U32.AND UP1, UPT, UR6, -0x1ff, UPT ;  /* 0xfffffe010600788c */ /* 0x000fe4000bf26070 */
[----:B------:R-:W-:-:S04]  /*1550*/  UISETP.LT.U32.AND UP0, UPT, UR44, 0x2, UPT ;  /* 0x000000022c00788c */ /* 0x000fc8000bf01070 */
[----:B------:R-:W-:-:S04]  /*1560*/  USEL UR43, UR44, 0x2, UP0 ;  /* 0x000000022c2b7887 */ /* 0x000fc80008000000 */
[----:B------:R-:W-:Y:S02]  /*1570*/  UIADD3 UR29, UPT, UPT, UR43, -0x1, URZ ;  /* 0xffffffff2b1d7890 */ /* 0x000fe4000fffe0ff */
[----:B------:R-:W-:Y:S02]  /*1580*/  @UP1 UIADD3 UR29, UPT, UPT, UR43, URZ, URZ ;  /* 0x000000ff2b1d1290 */ /* 0x000fe4000fffe0ff */
[----:B------:R-:W-:Y:S02]  /*1590*/  UIADD3 UR45, UPT, UPT, UR44, -UR43, URZ ;  /* 0x8000002b2c2d7290 */ /* 0x000fe4000fffe0ff */
[----:B-1--4-:R-:W-:-:S12]  /*15a0*/  UIADD3 UR29, UPT, UPT, UR29, 0x1, URZ ;  /* 0x000000011d1d7890 */ /* 0x012fd8000fffe0ff */
.L_x_35:
[----:B------:R-:W-:Y:S01]  /*15b0*/  UISETP.NE.AND UP0, UPT, UR5, URZ, UPT ;  /* 0x000000ff0500728c */ /* 0x000fe2000bf05270 */
[----:B------:R-:W1:Y:S08]  /*15c0*/  S2UR UR5, SR_CgaCtaId ;  /* 0x00000000000579c3 */ /* 0x000e700000008800 */
[----:B------:R-:W-:Y:S05]  /*15d0*/  BRA.U UP0, `(.L_x_18) ;  /* 0x0000000100347547 */ /* 0x000fea000b800000 */
[----:B------:R-:W3:Y:S01]  /*15e0*/  S2R R2, SR_CgaCtaId ;  /* 0x0000000000027919 */ /* 0x000ee20000008800 */
[----:B------:R-:W-:-:S04]  /*15f0*/  MOV R3, 0x400 ;  /* 0x0000040000037802 */ /* 0x000fc80000000f00 */
[----:B---3--:R-:W-:Y:S02]  /*1600*/  LEA R2, R2, R3, 0x18 ;  /* 0x0000000302027211 */ /* 0x008fe400078ec0ff */
[----:B------:R-:W-:-:S03]  /*1610*/  SHF.L.U32 R3, R11, 0x1f, RZ ;  /* 0x0000001f0b037819 */ /* 0x000fc600000006ff */
[----:B------:R-:W-:-:S04]  /*1620*/  IMAD R2, R10, 0x8, R2 ;  /* 0x000000080a027824 */ /* 0x000fc800078e0202 */
[----:B------:R-:W3:Y:S02]  /*1630*/  SYNCS.PHASECHK.TRANS64.TRYWAIT P0, [R2+URZ+0xb0], R3 ;  /* 0x0000b003020075a7 */ /* 0x000ee400080011ff */
[----:B---3--:R-:W-:Y:S05]  /*1640*/  @!P0 BRA `(.L_x_19) ;  /* 0x0000008c00708947 */ /* 0x008fea0003800000 */
.L_x_102:
[----:B------:R3:W-:Y:S02]  /*1650*/  SYNCS.ARRIVE.TRANS64.A1T0 RZ, [R2+URZ+0xa0], RZ ;  /* 0x0000a0ff02ff79a7 */ /* 0x0007e400081000ff */
[----:B---3--:R-:W-:-:S05]  /*1660*/  VIADD R2, R10, 0x1 ;  /* 0x000000010a027836 */ /* 0x008fca0000000000 */
[----:B------:R-:W-:-:S04]  /*1670*/  ISETP.NE.AND P0, PT, R2, 0x2, PT ;  /* 0x000000020200780c */ /* 0x000fc80003f05270 */
[----:B------:R-:W-:Y:S02]  /*1680*/  SEL R3, RZ, 0x1, P0 ;  /* 0x00000001ff037807 */ /* 0x000fe40000000000 */
[----:B------:R-:W-:Y:S02]  /*1690*/  SEL R10, R2, RZ, P0 ;  /* 0x000000ff020a7207 */ /* 0x000fe40000000000 */
[----:B------:R-:W-:-:S07]  /*16a0*/  LOP3.LUT R11, R11, R3, RZ, 0x3c, !PT ;  /* 0x000000030b0b7212 */ /* 0x000fce00078e3cff */
.L_x_18:
[----:B------:R-:W-:Y:S01]  /*16b0*/  UMOV UR4, 0x400 ;  /* 0x0000040000047882 */ /* 0x000fe20000000000 */
[----:B------:R-:W-:Y:S01]  /*16c0*/  SHF.L.U32 R2, R0, 0x1f, RZ ;  /* 0x0000001f00027819 */ /* 0x000fe200000006ff */
[----:B-1----:R-:W-:Y:S02]  /*16d0*/  ULEA UR4, UR5, UR4, 0x18 ;  /* 0x0000000405047291 */ /* 0x002fe4000f8ec0ff */
[----:B------:R-:W-:Y:S02]  /*16e0*/  UISETP.GE.U32.AND UP0, UPT, UR48, 0x1ff, UPT ;  /* 0x000001ff3000788c */ /* 0x000fe4000bf06070 */
[----:B------:R-:W-:Y:S02]  /*16f0*/  ULEA UR6, UR21, UR4, 0x3 ;  /* 0x0000000415067291 */ /* 0x000fe4000f8e18ff */
[----:B------:R-:W-:Y:S02]  /*1700*/  USHF.L.U32 UR35, UR46, 0x6, URZ ;  /* 0x000000062e237899 */ /* 0x000fe400080006ff */
[----:B------:R-:W-:Y:S01]  /*1710*/  UIMAD UR19, UR47, 0xf0, URZ ;  /* 0x000000f02f1378a4 */ /* 0x000fe2000f8e02ff */
[----:B------:R-:W-:-:S04]  /*1720*/  UMOV UR13, URZ ;  /* 0x000000ff000d7c82 */ /* 0x000fc80008000000 */
[----:B------:R1:W3:Y:S01]  /*1730*/  SYNCS.PHASECHK.TRANS64.TRYWAIT P0, [UR6+0x10], R2 ;  /* 0x00001002ff0075a7 */ /* 0x0002e20008001106 */
[----:B------:R-:W-:Y:S06]  /*1740*/  BRA.U !UP0, `(.L_x_20) ;  /* 0x0000000108d87547 */ /* 0x000fec000b800000 */
[----:B------:R-:W-:Y:S01]  /*1750*/  UMOV UR14, URZ ;  /* 0x000000ff000e7c82 */ /* 0x000fe20008000000 */
[----:B------:R-:W-:-:S05]  /*1760*/  UMOV UR6, UR21 ;  /* 0x0000001500067c82 */ /* 0x000fca0008000000 */
.L_x_25:
[----:B---3--:R-:W-:Y:S01]  /*1770*/  @!P3 MOV R3, 0x13000 ;  /* 0x000130000003b802 */ /* 0x008fe20000000f00 */
[----:B------:R-:W-:Y:S01]  /*1780*/  ULEA UR33, UR6, UR4, 0x3 ;  /* 0x0000000406217291 */ /* 0x000fe2000f8e18ff */
[----:B-1-3--:R-:W-:Y:S11]  /*1790*/  @P0 BRA `(.L_x_21) ;  /* 0x00000000000c0947 */ /* 0x00aff60003800000 */
[----:B-1----:R-:W-:Y:S04]  /*17a0*/  SHF.L.U32 R2, R0, 0x1f, RZ ;  /* 0x0000001f00027819 */ /* 0x002fe800000006ff */
[----:B------:R-:W1:Y:S02]  /*17b0*/  SYNCS.PHASECHK.TRANS64.TRYWAIT P0, [UR33+0x10], R2 ;  /* 0x00001002ff0075a7 */ /* 0x000e640008001121 */
[----:B-1----:R-:W-:Y:S05]  /*17c0*/  @!P0 BRA `(.L_x_22) ;  /* 0x0000008c00248947 */ /* 0x002fea0003800000 */
.L_x_21:
[----:B------:R3:W-:Y:S01]  /*17d0*/  @!P3 SYNCS.ARRIVE.TRANS64 RZ, [UR33], R3 ;  /* 0x00000003ffffb9a7 */ /* 0x0007e20008000021 */
[----:B------:R-:W-:Y:S04]  /*17e0*/  BSSY.RECONVERGENT B0, `(.L_x_23) ;  /* 0x0000003000007945 */ /* 0x000fe80003800200 */
[----:B------:R-:W-:Y:S05]  /*17f0*/  @P2 BRA `(.L_x_24) ;  /* 0x0000000000042947 */ /* 0x000fea0003800000 */
[----:B--2---:R-:W-:Y:S05]  /*1800*/  BPT.TRAP 0x1 ;  /* 0x000000040000795c */ /* 0x004fea0000300000 */
.L_x_24:
[----:B--2---:R-:W-:Y:S05]  /*1810*/  BSYNC.RECONVERGENT B0 ;  /* 0x0000000000007941 */ /* 0x004fea0003800200 */
.L_x_23:
[----:B------:R-:W-:Y:S02]  /*1820*/  UIADD3 UR7, UPT, UPT, UR6, 0x1, URZ ;  /* 0x0000000106077890 */ /* 0x000fe4000fffe0ff */
[----:B------:R-:W-:Y:S02]  /*1830*/  UIADD3 UR22, UP1, UPT, UR38, 0x80, URZ ;  /* 0x0000008026167890 */ /* 0x000fe4000ff3e0ff */
[----:B------:R-:W-:Y:S02]  /*1840*/  UISETP.NE.AND UP0, UPT, UR7, 0x2, UPT ;  /* 0x000000020700788c */ /* 0x000fe4000bf05270 */
[----:B------:R-:W-:Y:S02]  /*1850*/  ULEA UR24, UR6, UR4, 0xe ;  /* 0x0000000406187291 */ /* 0x000fe4000f8e70ff */
[----:B------:R-:W-:Y:S02]  /*1860*/  USEL UR8, URZ, 0x1, UP0 ;  /* 0x00000001ff087887 */ /* 0x000fe40008000000 */
[----:B------:R-:W-:Y:S02]  /*1870*/  USEL UR21, UR7, URZ, UP0 ;  /* 0x000000ff07157287 */ /* 0x000fe40008000000 */
[----:B------:R-:W-:Y:S02]  /*1880*/  USHF.L.U32 UR34, UR14, 0x8, URZ ;  /* 0x000000080e227899 */ /* 0x000fe400080006ff */
[----:B------:R-:W-:Y:S01]  /*1890*/  ULEA UR7, UR21, UR4, 0x3 ;  /* 0x0000000415077291 */ /* 0x000fe2000f8e18ff */
[----:B------:R-:W-:Y:S01]  /*18a0*/  LOP3.LUT R0, R0, UR8, RZ, 0x3c, !PT ;  /* 0x0000000800007c12 */ /* 0x000fe2000f8e3cff */
[----:B------:R-:W-:Y:S02]  /*18b0*/  UIADD3.X UR23, UPT, UPT, URZ, UR39, URZ, UP1, !UPT ;  /* 0x00000027ff177290 */ /* 0x000fe40008ffe4ff */
[----:B------:R-:W-:Y:S01]  /*18c0*/  UIADD3 UR32, UPT, UPT, UR24, 0x7980, URZ ;  /* 0x0000798018207890 */ /* 0x000fe2000fffe0ff */
[----:B-1----:R-:W-:Y:S01]  /*18d0*/  SHF.L.U32 R2, R0, 0x1f, RZ ;  /* 0x0000001f00027819 */ /* 0x002fe200000006ff */
[----:B------:R-:W-:Y:S02]  /*18e0*/  UIMAD UR8, UR6, 0xf000, UR4 ;  /* 0x0000f000060878a4 */ /* 0x000fe4000f8e0204 */
[----:B------:R-:W-:Y:S01]  /*18f0*/  UIADD3 UR26, UPT, UPT, UR34, 0x80, URZ ;  /* 0x00000080221a7890 */ /* 0x000fe2000fffe0ff */
[----:B------:R4:W1:Y:S01]  /*1900*/  SYNCS.PHASECHK.TRANS64.TRYWAIT P0, [UR7+0x10], R2 ;  /* 0x00001002ff0075a7 */ /* 0x0008620008001107 */
[----:B------:R-:W-:Y:S01]  /*1910*/  UMOV UR6, 0x0 ;  /* 0x0000000000067882 */ /* 0x000fe20000000000 */
[----:B------:R-:W-:Y:S01]  /*1920*/  UMOV UR7, 0x10000000 ;  /* 0x1000000000077882 */ /* 0x000fe20000000000 */
[----:B------:R-:W-:Y:S01]  /*1930*/  UIADD3 UR24, UPT, UPT, UR24, 0x9980, URZ ;  /* 0x0000998018187890 */ /* 0x000fe2000fffe0ff */
[----:B------:R-:W-:Y:S01]  /*1940*/  UTMALDG.3D [UR32], [UR22], desc[UR6] ;  /* 0x00000620160075b4 */ /* 0x000fe20008011000 */
[----:B------:R-:W-:Y:S01]  /*1950*/  UIADD3 UR30, UP0, UPT, UR38, 0x180, URZ ;  /* 0x00000180261e7890 */ /* 0x000fe2000ff1e0ff */
[----:B------:R-:W-:Y:S01]  /*1960*/  UMOV UR25, UR33 ;  /* 0x0000002100197c82 */ /* 0x000fe20008000000 */
[----:B------:R-:W-:Y:S01]  /*1970*/  UMOV UR27, UR35 ;  /* 0x00000023001b7c82 */ /* 0x000fe20008000000 */
[----:B------:R-:W-:Y:S01]  /*1980*/  UMOV UR28, UR36 ;  /* 0x00000024001c7c82 */ /* 0x000fe20008000000 */
[----:B------:R-:W-:Y:S03]  /*1990*/  UIADD3.X UR31, UPT, UPT, URZ, UR39, URZ, UP0, !UPT ;  /* 0x00000027ff1f7290 */ /* 0x000fe600087fe4ff */
[----:B------:R-:W-:Y:S01]  /*19a0*/  UTMALDG.3D [UR24], [UR22], desc[UR6] ;  /* 0x00000618160075b4 */ /* 0x000fe20008011000 */
[----:B------:R-:W-:Y:S01]  /*19b0*/  UIADD3 UR16, UPT, UPT, UR8, 0xf980, URZ ;  /* 0x0000f98008107890 */ /* 0x000fe2000fffe0ff */
[----:B------:R-:W-:Y:S01]  /*19c0*/  UMOV UR17, UR33 ;  /* 0x0000002100117c82 */ /* 0x000fe20008000000 */
[----:B------:R-:W-:Y:S01]  /*19d0*/  UMOV UR20, UR36 ;  /* 0x0000002400147c82 */ /* 0x000fe20008000000 */
[----:B------:R-:W-:Y:S01]  /*19e0*/  UMOV UR18, UR34 ;  /* 0x0000002200127c82 */ /* 0x000fe20008000000 */
[----:B------:R-:W-:Y:S01]  /*19f0*/  UIADD3 UR8, UPT, UPT, UR8, 0x17180, URZ ;  /* 0x0001718008087890 */ /* 0x000fe2000fffe0ff */
[----:B------:R-:W-:Y:S01]  /*1a00*/  UMOV UR11, UR19 ;  /* 0x00000013000b7c82 */ /* 0x000fe20008000000 */
[----:B------:R-:W-:Y:S03]  /*1a10*/  UMOV UR12, UR36 ;  /* 0x00000024000c7c82 */ /* 0x000fe60008000000 */
[----:B------:R-:W-:Y:S01]  /*1a20*/  UTMALDG.3D [UR16], [UR30], desc[UR6] ;  /* 0x000006101e0075b4 */ /* 0x000fe20008011000 */
[----:B------:R-:W-:Y:S01]  /*1a30*/  UIADD3 UR14, UPT, UPT, UR14, 0x1, URZ ;  /* 0x000000010e0e7890 */ /* 0x000fe2000fffe0ff */
[----:B------:R-:W-:Y:S01]  /*1a40*/  UMOV UR9, UR33 ;  /* 0x0000002100097c82 */ /* 0x000fe20008000000 */
[----:B------:R-:W-:Y:S02]  /*1a50*/  UMOV UR10, UR26 ;  /* 0x0000001a000a7c82 */ /* 0x000fe40008000000 */
[----:B------:R-:W-:Y:S01]  /*1a60*/  UISETP.NE.AND UP0, UPT, UR14, UR29, UPT ;  /* 0x0000001d0e00728c */ /* 0x000fe2000bf05270 */
[----:B------:R-:W-:Y:S01]  /*1a70*/  UMOV UR13, UR29 ;  /* 0x0000001d000d7c82 */ /* 0x000fe20008000000 */
[----:B------:R2:W-:Y:S02]  /*1a80*/  UTMALDG.3D [UR8], [UR30], desc[UR6] ;  /* 0x000006081e0075b4 */ /* 0x0005e40008011000 */
[----:B--2---:R-:W-:Y:S05]  /*1a90*/  UMOV UR6, UR21 ;  /* 0x0000001500067c82 */ /* 0x004fea0008000000 */
[----:B----4-:R-:W-:Y:S05]  /*1aa0*/  BRA.U UP0, `(.L_x_25) ;  /* 0xfffffffd00307547 */ /* 0x010fea000b83ffff */
.L_x_20:
[----:B------:R-:W-:Y:S01]  /*1ab0*/  ULEA UR6, UR21, UR4, 0x3 ;  /* 0x0000000415067291 */ /* 0x000fe2000f8e18ff */
[----:B-1----:R-:W-:Y:S01]  /*1ac0*/  SHF.L.U32 R2, R0, 0x1f, RZ ;  /* 0x0000001f00027819 */ /* 0x002fe200000006ff */
[----:B------:R-:W-:Y:S01]  /*1ad0*/  @!P1 SYNCS.ARRIVE.TRANS64.A1T0 RZ, [UR4+0x38], RZ ;  /* 0x000038ffffff99a7 */ /* 0x000fe20008100004 */
[----:B------:R-:W-:-:S06]  /*1ae0*/  UISETP.GT.AND UP0, UPT, UR44, UR43, UPT ;  /* 0x0000002b2c00728c */ /* 0x000fcc000bf04270 */
[----:B---3--:R1:W3:Y:S03]  /*1af0*/  SYNCS.PHASECHK.TRANS64.TRYWAIT P0, [UR6+0x10], R2 ;  /* 0x00001002ff0075a7 */ /* 0x0082e60008001106 */
[----:B------:R-:W-:Y:S05]  /*1b00*/  BRA.U !UP0, `(.L_x_26) ;  /* 0x0000000108d47547 */ /* 0x000fea000b800000 */
[----:B------:R-:W-:Y:S01]  /*1b10*/  UIADD3 UR14, UPT, UPT, UR45, UR13, URZ ;  /* 0x0000000d2d0e7290 */ /* 0x000fe2000fffe0ff */
[----:B------:R-:W-:-:S11]  /*1b20*/  UMOV UR6, UR21 ;  /* 0x0000001500067c82 */ /* 0x000fd60008000000 */
.L_x_31:
[----:B---3--:R-:W-:Y:S01]  /*1b30*/  @!P3 MOV R3, 0x13000 ;  /* 0x000130000003b802 */ /* 0x008fe20000000f00 */
[----:B------:R-:W-:Y:S01]  /*1b40*/  ULEA UR33, UR6, UR4, 0x3 ;  /* 0x0000000406217291 */ /* 0x000fe2000f8e18ff */
[----:B-1-3--:R-:W-:Y:S11]  /*1b50*/  @P0 BRA `(.L_x_27) ;  /* 0x00000000000c0947 */ /* 0x00aff60003800000 */
[----:B-1----:R-:W-:Y:S04]  /*1b60*/  SHF.L.U32 R2, R0, 0x1f, RZ ;  /* 0x0000001f00027819 */ /* 0x002fe800000006ff */
[----:B------:R-:W1:Y:S02]  /*1b70*/  SYNCS.PHASECHK.TRANS64.TRYWAIT P0, [UR33+0x10], R2 ;  /* 0x00001002ff0075a7 */ /* 0x000e640008001121 */
[----:B-1----:R-:W-:Y:S05]  /*1b80*/  @!P0 BRA `(.L_x_28) ;  /* 0x00000088004c8947 */ /* 0x002fea0003800000 */
.L_x_27:
[----:B------:R3:W-:Y:S01]  /*1b90*/  @!P3 SYNCS.ARRIVE.TRANS64 RZ, [UR33], R3 ;  /* 0x00000003ffffb9a7 */ /* 0x0007e20008000021 */
[----:B------:R-:W-:Y:S04]  /*1ba0*/  BSSY.RECONVERGENT B0, `(.L_x_29) ;  /* 0x0000003000007945 */ /* 0x000fe80003800200 */
[----:B------:R-:W-:Y:S05]  /*1bb0*/  @P2 BRA `(.L_x_30) ;  /* 0x0000000000042947 */ /* 0x000fea0003800000 */
[----:B--2---:R-:W-:Y:S05]  /*1bc0*/  BPT.TRAP 0x1 ;  /* 0x000000040000795c */ /* 0x004fea0000300000 */
.L_x_30:
[----:B--2---:R-:W-:Y:S05]  /*1bd0*/  BSYNC.RECONVERGENT B0 ;  /* 0x0000000000007941 */ /* 0x004fea0003800200 */
.L_x_29:
        /* <DEDUP_REMOVED lines=33> */
[----:B------:R-:W-:Y:S01]  /*1df0*/  UMOV UR9, UR33 ;  /* 0x0000002100097c82 */ /* 0x000fe20008000000 */
[----:B------:R-:W-:Y:S01]  /*1e00*/  UMOV UR10, UR26 ;  /* 0x0000001a000a7c82 */ /* 0x000fe20008000000 */
[----:B------:R-:W-:Y:S04]  /*1e10*/  UIADD3 UR13, UPT, UPT, UR13, 0x1, URZ ;  /* 0x000000010d0d7890 */ /* 0x000fe8000fffe0ff */
[----:B------:R-:W-:Y:S01]  /*1e20*/  UISETP.NE.AND UP0, UPT, UR13, UR14, UPT ;  /* 0x0000000e0d00728c */ /* 0x000fe2000bf05270 */
[----:B------:R2:W-:Y:S02]  /*1e30*/  UTMALDG.3D [UR8], [UR30], desc[UR6] ;  /* 0x000006081e0075b4 */ /* 0x0005e40008011000 */
[----:B--2---:R-:W-:Y:S06]  /*1e40*/  UMOV UR6, UR21 ;  /* 0x0000001500067c82 */ /* 0x004fec0008000000 */
[----:B----4-:R-:W-:Y:S05]  /*1e50*/  BRA.U UP0, `(.L_x_31) ;  /* 0xfffffffd00347547 */ /* 0x010fea000b83ffff */
.L_x_26:
[C---:B---3--:R-:W-:Y:S01]  /*1e60*/  LEA R3, R9.reuse, UR4, 0x3 ;  /* 0x0000000409037c11 */ /* 0x048fe2000f8e18ff */
[----:B------:R-:W-:Y:S01]  /*1e70*/  NOP ;  /* 0x0000000000007918 */ /* 0x000fe20000000000 */
[----:B-1----:R-:W-:Y:S02]  /*1e80*/  SHF.L.U32 R2, R12, 0x1f, RZ ;  /* 0x0000001f0c027819 */ /* 0x002fe400000006ff */
[----:B------:R-:W-:Y:S02]  /*1e90*/  LEA R4, R9, UR4, 0x4 ;  /* 0x0000000409047c11 */ /* 0x000fe4000f8e20ff */
[----:B------:R-:W1:Y:S02]  /*1ea0*/  SYNCS.PHASECHK.TRANS64.TRYWAIT P0, [R3+URZ+0x40], R2 ;  /* 0x00004002030075a7 */ /* 0x000e6400080011ff */
[----:B-1----:R-:W-:Y:S05]  /*1eb0*/  @!P0 BRA `(.L_x_32) ;  /* 0x0000008400988947 */ /* 0x002fea0003800000 */
.L_x_105:
[----:B------:R-:W3:Y:S01]  /*1ec0*/  LDS.128 R4, [R4+0xd0] ;  /* 0x0000d00004047984 */ /* 0x000ee20000000c00 */
[----:B--2---:R-:W-:Y:S01]  /*1ed0*/  UISETP.GE.AND UP0, UPT, UR15, 0x1, UPT ;  /* 0x000000010f00788c */ /* 0x004fe2000bf06270 */
[----:B------:R-:W-:Y:S01]  /*1ee0*/  @!PT LDS RZ, [RZ] ;  /* 0x00000000fffff984 */ /* 0x000fe20000000800 */
[----:B------:R-:W-:Y:S01]  /*1ef0*/  @!PT LDS RZ, [RZ] ;  /* 0x00000000fffff984 */ /* 0x000fe20000000800 */
[----:B------:R-:W-:Y:S01]  /*1f00*/  @!PT LDS RZ, [RZ] ;  /* 0x00000000fffff984 */ /* 0x000fe20000000800 */
[----:B------:R-:W-:Y:S01]  /*1f10*/  @!PT LDS RZ, [RZ] ;  /* 0x00000000fffff984 */ /* 0x000fe20000000800 */
[----:B------:R2:W-:Y:S06]  /*1f20*/  MEMBAR.ALL.CTA ;  /* 0x0000000000007992 */ /* 0x0005ec0000008000 */
[----:B--2---:R-:W2:Y:S01]  /*1f30*/  FENCE.VIEW.ASYNC.S ;  /* 0x00000000000073c6 */ /* 0x004ea20000000000 */
[----:B---3--:R-:W-:-:S13]  /*1f40*/  LOP3.LUT P0, RZ, R6, 0x1, RZ, 0xc0, !PT ;  /* 0x0000000106ff7812 */ /* 0x008fda000780c0ff */
[----:B--2---:R-:W-:Y:S01]  /*1f50*/  VOTEU.ANY UP1, P0 ;  /* 0x0000000000ff7886 */ /* 0x004fe20000020100 */
[----:B------:R-:W-:-:S13]  /*1f60*/  PLOP3.LUT P0, PT, PT, PT, UP1, 0x80, 0x8 ;  /* 0x000000000008781c */ /* 0x000fda0003f0f018 */
[----:B-1----:R-:W-:Y:S02]  /*1f70*/  @P0 LOP3.LUT R2, R5, 0xffff, RZ, 0xc0, !PT ;  /* 0x0000ffff05020812 */ /* 0x002fe400078ec0ff */
[----:B------:R-:W-:Y:S02]  /*1f80*/  @P0 MOV R8, R4 ;  /* 0x0000000400080202 */ /* 0x000fe40000000f00 */
[----:B------:R-:W-:Y:S01]  /*1f90*/  @P0 R2UR UR7, R2 ;  /* 0x00000000020702ca */ /* 0x000fe200000e0000 */
[----:B------:R-:W-:Y:S01]  /*1fa0*/  VIADD R2, R3, 0x50 ;  /* 0x0000005003027836 */ /* 0x000fe20000000000 */
[----:B------:R-:W-:Y:S02]  /*1fb0*/  @P0 SHF.R.U32.HI R4, RZ, 0x10, R5 ;  /* 0x00000010ff040819 */ /* 0x000fe40000011605 */
[----:B------:R-:W-:Y:S02]  /*1fc0*/  @P0 R2UR UR8, R8 ;  /* 0x00000000080802ca */ /* 0x000fe400000e0000 */
[----:B------:R-:W-:-:S02]  /*1fd0*/  PRMT R2, RZ, 0x654, R2 ;  /* 0x00000654ff027816 */ /* 0x000fc40000000002 */
[----:B------:R-:W-:Y:S02]  /*1fe0*/  @P0 R2UR UR6, R4 ;  /* 0x00000000040602ca */ /* 0x000fe400000e0000 */
[----:B------:R1:W-:Y:S03]  /*1ff0*/  SYNCS.ARRIVE.TRANS64.RED.A1T0 RZ, [R2+URZ], RZ ;  /* 0x000000ff02ff79a7 */ /* 0x0003e600081004ff */
[----:B------:R-:W-:-:S04]  /*2000*/  @UP1 UMOV UR37, UR7 ;  /* 0x0000000700251c82 */ /* 0x000fc80008000000 */
[----:B------:R-:W-:-:S04]  /*2010*/  @UP1 UMOV UR40, UR8 ;  /* 0x0000000800281c82 */ /* 0x000fc80008000000 */
[----:B------:R-:W-:Y:S01]  /*2020*/  @UP1 UMOV UR36, UR6 ;  /* 0x0000000600241c82 */ /* 0x000fe20008000000 */
[----:B------:R-:W-:Y:S05]  /*2030*/  BRA.U !UP0, `(.L_x_33) ;  /* 0x0000000108d47547 */ /* 0x000fea000b800000 */
[----:B------:R-:W2:Y:S01]  /*2040*/  LDCU.128 UR24, c[0x0][0xb10] ;  /* 0x00016200ff1877ac */ /* 0x000ea20008000c00 */
[----:B------:R-:W3:Y:S01]  /*2050*/  LDCU UR14, c[0x0][0xb20] ;  /* 0x00016400ff0e77ac */ /* 0x000ee20008000800 */
[----:B------:R-:W4:Y:S01]  /*2060*/  LDCU UR20, c[0x0][0xb0c] ;  /* 0x00016180ff1477ac */ /* 0x000f220008000800 */
[----:B------:R-:W5:Y:S01]  /*2070*/  LDCU.64 UR10, c[0x0][0xb28] ;  /* 0x00016500ff0a77ac */ /* 0x000f620008000a00 */
[----:B------:R-:W-:Y:S02]  /*2080*/  UISETP.NE.AND UP3, UPT, UR15, 0x1, UPT ;  /* 0x000000010f00788c */ /* 0x000fe4000bf65270 */
[----:B--2---:R-:W-:Y:S02]  /*2090*/  UIMAD.WIDE.U32 UR6, UR41, UR27, URZ ;  /* 0x0000001b290672a5 */ /* 0x004fe4000f8e00ff */
[----:B------:R-:W-:Y:S02]  /*20a0*/  UIMAD.WIDE.U32 UR8, UR42, UR24, URZ ;  /* 0x000000182a0872a5 */ /* 0x000fe4000f8e00ff */
[----:B------:R-:W-:-:S02]  /*20b0*/  UISETP.NE.AND UP0, UPT, UR26, 0x1, UPT ;  /* 0x000000011a00788c */ /* 0x000fc4000bf05270 */
[----:B------:R-:W-:Y:S01]  /*20c0*/  UIMAD.WIDE.U32 UR18, UR37, UR27, URZ ;  /* 0x0000001b251272a5 */ /* 0x000fe2000f8e00ff */
[----:B------:R-:W-:Y:S01]  /*20d0*/  UMOV UR6, UR7 ;  /* 0x0000000700067c82 */ /* 0x000fe20008000000 */
[----:B----4-:R-:W-:Y:S02]  /*20e0*/  UISETP.NE.AND UP2, UPT, UR20, 0x1, UPT ;  /* 0x000000011400788c */ /* 0x010fe4000bf45270 */
[----:B---3--:R-:W-:Y:S02]  /*20f0*/  USHF.R.U32.HI UR7, URZ, UR14, UR6 ;  /* 0x0000000eff077299 */ /* 0x008fe40008011606 */
[----:B------:R-:W-:Y:S01]  /*2100*/  UIMAD.WIDE.U32 UR16, UR40, UR24, URZ ;  /* 0x00000018281072a5 */ /* 0x000fe2000f8e00ff */
[----:B------:R-:W-:Y:S01]  /*2110*/  UMOV UR6, UR9 ;  /* 0x0000000900067c82 */ /* 0x000fe20008000000 */
[----:B------:R-:W-:Y:S02]  /*2120*/  USEL UR7, UR41, UR7, !UP0 ;  /* 0x0000000729077287 */ /* 0x000fe4000c000000 */
[----:B------:R-:W-:-:S02]  /*2130*/  USHF.R.U32.HI UR6, URZ, UR25, UR6 ;  /* 0x00000019ff067299 */ /* 0x000fc40008011606 */
[----:B-----5:R-:W-:Y:S02]  /*2140*/  UIMAD.WIDE.U32 UR12, UR7, UR10, URZ ;  /* 0x0000000a070c72a5 */ /* 0x020fe4000f8e00ff */
[----:B------:R-:W-:Y:S01]  /*2150*/  USEL UR8, UR42, UR6, !UP2 ;  /* 0x000000062a087287 */ /* 0x000fe2000d000000 */
[----:B------:R-:W-:Y:S02]  /*2160*/  UMOV UR16, UR17 ;  /* 0x0000001100107c82 */ /* 0x000fe40008000000 */
[----:B------:R-:W-:Y:S01]  /*2170*/  UMOV UR6, UR19 ;  /* 0x0000001300067c82 */ /* 0x000fe20008000000 */
[----:B------:R-:W-:Y:S01]  /*2180*/  UIMAD.WIDE.U32 UR18, UR8, UR10, URZ ;  /* 0x0000000a081272a5 */ /* 0x000fe2000f8e00ff */
[----:B------:R-:W-:Y:S01]  /*2190*/  UMOV UR12, UR13 ;  /* 0x0000000d000c7c82 */ /* 0x000fe20008000000 */
[----:B------:R-:W-:Y:S02]  /*21a0*/  USHF.R.U32.HI UR6, URZ, UR14, UR6 ;  /* 0x0000000eff067299 */ /* 0x000fe40008011606 */
[----:B------:R-:W-:-:S03]  /*21b0*/  @UP3 USHF.R.U32.HI UR7, URZ, UR11, UR12 ;  /* 0x0000000bff073299 */ /* 0x000fc6000801160c */
[----:B------:R-:W-:Y:S01]  /*21c0*/  UMOV UR18, UR19 ;  /* 0x0000001300127c82 */ /* 0x000fe20008000000 */
[----:B------:R-:W-:Y:S02]  /*21d0*/  USHF.R.U32.HI UR25, URZ, UR25, UR16 ;  /* 0x00000019ff197299 */ /* 0x000fe40008011610 */
[----:B------:R-:W-:Y:S02]  /*21e0*/  USEL UR6, UR37, UR6, !UP0 ;  /* 0x0000000625067287 */ /* 0x000fe4000c000000 */
[----:B------:R-:W-:Y:S02]  /*21f0*/  @UP3 USHF.R.U32.HI UR8, URZ, UR11, UR18 ;  /* 0x0000000bff083299 */ /* 0x000fe40008011612 */
[----:B------:R-:W-:Y:S02]  /*2200*/  UIMAD UR9, UR15, UR7, URZ ;  /* 0x000000070f0972a4 */ /* 0x000fe4000f8e02ff */
[----:B------:R-:W-:Y:S02]  /*2210*/  USEL UR7, UR40, UR25, !UP2 ;  /* 0x0000001928077287 */ /* 0x000fe4000d000000 */
[----:B------:R-:W-:-:S02]  /*2220*/  UIMAD UR12, UR15, UR8, URZ ;  /* 0x000000080f0c72a4 */ /* 0x000fc4000f8e02ff */
[----:B------:R-:W-:Y:S02]  /*2230*/  UISETP.GE.AND UP0, UPT, UR6, UR9, UPT ;  /* 0x000000090600728c */ /* 0x000fe4000bf06270 */
[----:B------:R-:W-:Y:S02]  /*2240*/  UIMAD.WIDE.U32 UR16, UR6, UR10, URZ ;  /* 0x0000000a061072a5 */ /* 0x000fe4000f8e00ff */
[----:B------:R-:W-:Y:S02]  /*2250*/  UISETP.GE.OR UP0, UPT, UR7, UR12, UP0 ;  /* 0x0000000c0700728c */ /* 0x000fe40008706670 */
[----:B------:R-:W-:Y:S02]  /*2260*/  UIMAD.WIDE.U32 UR12, UR7, UR10, URZ ;  /* 0x0000000a070c72a5 */ /* 0x000fe4000f8e00ff */
[----:B------:R-:W-:Y:S01]  /*2270*/  UIADD3 UR14, UPT, UPT, -UR6, URZ, URZ ;  /* 0x000000ff060e7290 */ /* 0x000fe2000fffe1ff */
[----:B------:R-:W-:Y:S01]  /*2280*/  UMOV UR10, UR17 ;  /* 0x00000011000a7c82 */ /* 0x000fe20008000000 */
[----:B------:R-:W-:-:S02]  /*2290*/  UIADD3 UR12, UPT, UPT, -UR7, URZ, URZ ;  /* 0x000000ff070c7290 */ /* 0x000fc4000fffe1ff */
        /* <DEDUP_REMOVED lines=15> */
.L_x_33:
[----:B------:R-:W2:Y:S02]  /*2390*/  LDCU UR6, c[0x0][0xb30] ;  /* 0x00016600ff0677ac */ /* 0x000ea40008000800 */
[----:B--2---:R-:W-:-:S09]  /*23a0*/  UISETP.NE.AND UP0, UPT, UR6, 0x1, UPT ;  /* 0x000000010600788c */ /* 0x004fd2000bf05270 */
[----:B------:R-:W-:Y:S05]  /*23b0*/  BRA.U UP0, `(.L_x_34) ;  /* 0x0000000100447547 */ /* 0x000fea000b800000 */
        /* <DEDUP_REMOVED lines=17> */
.L_x_34:
[----:B-1----:R-:W2:Y:S01]  /*24d0*/  LDL R2, [R1] ;  /* 0x0000000001027983 */ /* 0x002ea20000100800 */
[----:B------:R-:W-:Y:S02]  /*24e0*/  R2UR UR6, R252 ;  /* 0x00000000fc0672ca */ /* 0x000fe400000e0000 */
[----:B------:R-:W-:-:S11]  /*24f0*/  PLOP3.LUT P1, PT, PT, PT, PT, 0x80, 0x8 ;  /* 0x000000000008781c */ /* 0x000fd60003f2f070 */
[----:B------:R-:W-:Y:S01]  /*2500*/  UIADD3 UR47, UPT, UPT, UR37, UR6, URZ ;  /* 0x00000006252f7290 */ /* 0x000fe2000fffe0ff */
[----:B--2---:R-:W-:Y:S01]  /*2510*/  R2UR UR7, R2 ;  /* 0x00000000020772ca */ /* 0x004fe200000e0000 */
[----:B------:R-:W-:-:S05]  /*2520*/  VIADD R2, R9, 0x1 ;  /* 0x0000000109027836 */ /* 0x000fca0000000000 */
[----:B------:R-:W-:-:S04]  /*2530*/  ISETP.NE.AND P0, PT, R2, 0x2, PT ;  /* 0x000000020200780c */ /* 0x000fc80003f05270 */
[----:B------:R-:W-:Y:S02]  /*2540*/  SEL R3, RZ, 0x1, P0 ;  /* 0x00000001ff037807 */ /* 0x000fe40000000000 */
[----:B------:R-:W-:Y:S01]  /*2550*/  SEL R9, R2, RZ, P0 ;  /* 0x000000ff02097207 */ /* 0x000fe20000000000 */
[----:B------:R-:W-:Y:S01]  /*2560*/  UIADD3 UR46, UPT, UPT, UR40, UR7, URZ ;  /* 0x00000007282e7290 */ /* 0x000fe2000fffe0ff */
[----:B------:R-:W-:Y:S01]  /*2570*/  LOP3.LUT R12, R12, R3, RZ, 0x3c, !PT ;  /* 0x000000030c0c7212 */ /* 0x000fe200078e3cff */
[----:B------:R-:W-:Y:S10]  /*2580*/  BRA.U UP1, `(.L_x_35) ;  /* 0xfffffff101087547 */ /* 0x000ff4000b83ffff */
[----:B------:R-:W-:Y:S01]  /*2590*/  UIADD3 UR5, UPT, UPT, UR4, 0x10, URZ ;  /* 0x0000001004057890 */ /* 0x000fe2000fffe0ff */
[----:B------:R-:W-:-:S03]  /*25a0*/  SHF.L.U32 R2, R0, 0x1f, RZ ;  /* 0x0000001f00027819 */ /* 0x000fc600000006ff */
[----:B------:R-:W-:-:S09]  /*25b0*/  ULEA UR4, UR21, UR5, 0x3 ;  /* 0x0000000515047291 */ /* 0x000fd2000f8e18ff */
[----:B------:R-:W1:Y:S02]  /*25c0*/  SYNCS.PHASECHK.TRANS64.TRYWAIT P0, [UR4], R2 ;  /* 0x00000002ff0075a7 */ /* 0x000e640008001104 */
[----:B-1----:R-:W-:Y:S05]  /*25d0*/  @!P0 BRA `(.L_x_36) ;  /* 0x0000007c00e48947 */ /* 0x002fea0003800000 */
.L_x_107:
[----:B------:R-:W-:-:S04]  /*25e0*/  UIADD3 UR4, UPT, UPT, UR21, 0x1, URZ ;  /* 0x0000000115047890 */ /* 0x000fc8000fffe0ff */
[----:B------:R-:W-:-:S04]  /*25f0*/  UISETP.NE.AND UP0, UPT, UR4, 0x2, UPT ;  /* 0x000000020400788c */ /* 0x000fc8000bf05270 */
[----:B------:R-:W-:Y:S02]  /*2600*/  USEL UR6, URZ, 0x1, UP0 ;  /* 0x00000001ff067887 */ /* 0x000fe40008000000 */
[----:B------:R-:W-:-:S04]  /*2610*/  USEL UR4, UR4, URZ, UP0 ;  /* 0x000000ff04047287 */ /* 0x000fc80008000000 */
[----:B------:R-:W-:Y:S01]  /*2620*/  ULEA UR4, UR4, UR5, 0x3 ;  /* 0x0000000504047291 */ /* 0x000fe2000f8e18ff */
[----:B-1----:R-:W-:-:S04]  /*2630*/  LOP3.LUT R2, R0, UR6, RZ, 0x3c, !PT ;  /* 0x0000000600027c12 */ /* 0x002fc8000f8e3cff */
[----:B------:R-:W-:Y:S01]  /*2640*/  SHF.L.U32 R2, R2, 0x1f, RZ ;  /* 0x0000001f02027819 */ /* 0x000fe200000006ff */
[----:B------:R-:W-:-:S07]  /*2650*/  IMAD.U32 R0, RZ, RZ, UR4 ;  /* 0x00000004ff007e24 */ /* 0x000fce000f8e00ff */
.L_x_37:
[----:B-1----:R1:W2:Y:S02]  /*2660*/  SYNCS.PHASECHK.TRANS64.TRYWAIT P0, [R0+URZ], R2 ;  /* 0x00000002000075a7 */ /* 0x0022a400080011ff */
[----:B--2---:R-:W-:Y:S05]  /*2670*/  @!P0 NANOSLEEP.SYNCS 0x989680 ;  /* 0x009896800000895d */ /* 0x004fea0003900000 */
[----:B------:R-:W2:Y:S02]  /*2680*/  @!P0 SYNCS.PHASECHK.TRANS64 P0, [R0+URZ], R2 ;  /* 0x00000002000085a7 */ /* 0x000ea400080010ff */
[----:B--2---:R-:W-:Y:S05]  /*2690*/  @P0 EXIT ;  /* 0x000000000000094d */ /* 0x004fea0003800000 */
[----:B------:R-:W-:Y:S05]  /*26a0*/  BRA `(.L_x_37) ;  /* 0xfffffffc00ec7947 */ /* 0x000fea000383ffff */
.L_x_17:
[----:B------:R-:W-:-:S04]  /*26b0*/  UISETP.NE.AND UP0, UPT, UR5, URZ, UPT ;  /* 0x000000ff0500728c */ /* 0x000fc8000bf05270 */
[----:B------:R-:W-:-:S09]  /*26c0*/  UISETP.NE.OR UP0, UPT, UR22, 0x1, UP0 ;  /* 0x000000011600788c */ /* 0x000fd20008705670 */
[----:B------:R-:W-:Y:S05]  /*26d0*/  BRA.U UP0, `(.L_x_38) ;  /* 0x0000000500507547 */ /* 0x000fea000b800000 */
[----:B------:R-:W-:Y:S01]  /*26e0*/  HFMA2 R9, -RZ, RZ, 0, 0 ;  /* 0x00000000ff097431 */ /* 0x000fe200000001ff */
[----:B------:R-:W-:Y:S01]  /*26f0*/  UMOV UR6, 0x400 ;  /* 0x0000040000067882 */ /* 0x000fe20000000000 */
[----:B------:R-:W-:Y:S01]  /*2700*/  ISETP.NE.AND P2, PT, R14, RZ, PT ;  /* 0x000000ff0e00720c */ /* 0x000fe20003f45270 */
[----:B------:R-:W-:Y:S01]  /*2710*/  IMAD.MOV.U32 R10, RZ, RZ, 0x1 ;  /* 0x00000001ff0a7424 */ /* 0x000fe200078e00ff */
[----:B------:R-:W-:Y:S01]  /*2720*/  MOV R4, RZ ;  /* 0x000000ff00047202 */ /* 0x000fe20000000f00 */
[----:B------:R-:W-:Y:S01]  /*2730*/  IMAD.MOV.U32 R12, RZ, RZ, RZ ;  /* 0x000000ffff0c7224 */ /* 0x000fe200078e00ff */
[----:B------:R-:W-:Y:S01]  /*2740*/  ULEA UR6, UR5, UR6, 0x18 ;  /* 0x0000000605067291 */ /* 0x000fe2000f8ec0ff */
[----:B------:R-:W-:Y:S02]  /*2750*/  IMAD.MOV.U32 R11, RZ, RZ, RZ ;  /* 0x000000ffff0b7224 */ /* 0x000fe400078e00ff */
[----:B------:R-:W-:-:S09]  /*2760*/  UMOV UR5, URZ ;  /* 0x000000ff00057c82 */ /* 0x000fd20008000000 */
.L_x_42:
[----:B-1----:R-:W-:Y:S02]  /*2770*/  LEA R0, R4, UR6, 0x3 ;  /* 0x0000000604007c11 */ /* 0x002fe4000f8e18ff */
[----:B------:R-:W-:-:S03]  /*2780*/  SHF.L.U32 R2, R11, 0x1f, RZ ;  /* 0x0000001f0b027819 */ /* 0x000fc600000006ff */
[----:B------:R-:W-:Y:S01]  /*2790*/  VIADD R3, R0, 0xb0 ;  /* 0x000000b000037836 */ /* 0x000fe20000000000 */
[----:B------:R-:W1:Y:S02]  /*27a0*/  SYNCS.PHASECHK.TRANS64.TRYWAIT P0, [R0+URZ+0xa0], R2 ;  /* 0x0000a002000075a7 */ /* 0x000e6400080011ff */
[----:B-1----:R-:W-:Y:S05]  /*27b0*/  @!P0 BRA `(.L_x_39) ;  /* 0x0000007c00848947 */ /* 0x002fea0003800000 */
.L_x_108:
[----:B------:R-:W-:Y:S01]  /*27c0*/  ULEA UR4, UR5, UR6, 0x3 ;  /* 0x0000000605047291 */ /* 0x000fe2000f8e18ff */
[----:B-1----:R-:W-:Y:S01]  /*27d0*/  PRMT R0, RZ, 0x654, R3 ;  /* 0x00000654ff007816 */ /* 0x002fe20000000003 */
[----:B------:R-:W-:Y:S01]  /*27e0*/  @!P2 IMAD.MOV.U32 R5, RZ, RZ, 0x10 ;  /* 0x00000010ff05a424 */ /* 0x000fe200078e00ff */
[----:B------:R-:W-:Y:S01]  /*27f0*/  SHF.L.U32 R2, R10, 0x1f, RZ ;  /* 0x0000001f0a027819 */ /* 0x000fe200000006ff */
[----:B------:R-:W-:Y:S01]  /*2800*/  UIADD3 UR7, UPT, UPT, UR4, 0x40, URZ ;  /* 0x0000004004077890 */ /* 0x000fe2000fffe0ff */
[----:B------:R1:W-:Y:S04]  /*2810*/  SYNCS.ARRIVE.TRANS64.RED.A1T0 RZ, [R0+URZ], RZ ;  /* 0x000000ff00ff79a7 */ /* 0x0003e800081004ff */
[----:B------:R-:W3:Y:S01]  /*2820*/  SYNCS.PHASECHK.TRANS64.TRYWAIT P0, [UR4+0x50], R2 ;  /* 0x00005002ff0075a7 */ /* 0x000ee20008001104 */
[----:B-1----:R-:W-:-:S05]  /*2830*/  IMAD.U32 R0, RZ, RZ, UR7 ;  /* 0x00000007ff007e24 */ /* 0x002fca000f8e00ff */
[----:B------:R-:W-:Y:S01]  /*2840*/  PRMT R0, R14, 0x654, R0 ;  /* 0x000006540e007816 */ /* 0x000fe20000000000 */
[----:B---3--:R-:W-:Y:S06]  /*2850*/  @!P0 BRA `(.L_x_40) ;  /* 0x0000007c00708947 */ /* 0x008fec0003800000 */
.L_x_110:
[----:B------:R-:W-:Y:S01]  /*2860*/  ULEA UR8, UR5, UR6, 0x4 ;  /* 0x0000000605087291 */ /* 0x000fe2000f8e20ff */
[----:B------:R-:W-:Y:S01]  /*2870*/  SEL R13, R0, R13, !P2 ;  /* 0x0000000d000d7207 */ /* 0x000fe20005000000 */
[----:B------:R-:W-:Y:S01]  /*2880*/  UIADD3 UR9, UPT, UPT, UR4, 0x40, URZ ;  /* 0x0000004004097890 */ /* 0x000fe2000fffe0ff */
[----:B------:R-:W-:Y:S01]  /*2890*/  LEA R0, R9, UR6, 0x3 ;  /* 0x0000000609007c11 */ /* 0x000fe2000f8e18ff */
[----:B------:R-:W-:Y:S01]  /*28a0*/  UIADD3 UR8, UPT, UPT, UR8, 0xd0, URZ ;  /* 0x000000d008087890 */ /* 0x000fe2000fffe0ff */
[----:B-1----:R-:W-:Y:S01]  /*28b0*/  SHF.L.U32 R2, R12, 0x1f, RZ ;  /* 0x0000001f0c027819 */ /* 0x002fe200000006ff */
[----:B------:R1:W-:Y:S01]  /*28c0*/  @!P2 SYNCS.ARRIVE.TRANS64.RED RZ, [R13+URZ], R5 ;  /* 0x000000050dffa9a7 */ /* 0x0003e200080004ff */
[----:B------:R-:W-:Y:S01]  /*28d0*/  UIADD3 UR4, UPT, UPT, UR5, 0x1, URZ ;  /* 0x0000000105047890 */ /* 0x000fe2000fffe0ff */
[----:B------:R-:W-:-:S03]  /*28e0*/  VIADD R8, R4, 0x1 ;  /* 0x0000000104087836 */ /* 0x000fc60000000000 */
[----:B------:R-:W-:Y:S02]  /*28f0*/  UISETP.NE.AND UP0, UPT, UR4, 0x2, UPT ;  /* 0x000000020400788c */ /* 0x000fe4000bf05270 */
[----:B------:R-:W-:Y:S06]  /*2900*/  UGETNEXTWORKID.BROADCAST [UR8], [UR9] ;  /* 0x00000000080073ca */ /* 0x000fec0008000100 */
[----:B------:R-:W-:Y:S01]  /*2910*/  USEL UR7, URZ, 0x1, UP0 ;  /* 0x00000001ff077887 */ /* 0x000fe20008000000 */
[----:B------:R-:W-:Y:S01]  /*2920*/  ISETP.NE.AND P0, PT, R8, 0x2, PT ;  /* 0x000000020800780c */ /* 0x000fe20003f05270 */
[----:B------:R-:W-:Y:S01]  /*2930*/  USEL UR5, UR4, URZ, UP0 ;  /* 0x000000ff04057287 */ /* 0x000fe20008000000 */
[----:B------:R-:W3:Y:S03]  /*2940*/  SYNCS.PHASECHK.TRANS64.TRYWAIT P1, [R0+URZ+0x40], R2 ;  /* 0x00004002000075a7 */ /* 0x000ee600080211ff */
[----:B------:R-:W-:Y:S01]  /*2950*/  LOP3.LUT R10, R10, UR7, RZ, 0x3c, !PT ;  /* 0x000000070a0a7c12 */ /* 0x000fe2000f8e3cff */
[----:B-1-3--:R-:W-:Y:S07]  /*2960*/  @!P1 BRA `(.L_x_41) ;  /* 0x0000007c00449947 */ /* 0x00afee0003800000 */
.L_x_111:
[----:B-1----:R-:W-:Y:S01]  /*2970*/  LEA R2, R9, UR6, 0x4 ;  /* 0x0000000609027c11 */ /* 0x002fe2000f8e20ff */
[----:B------:R-:W-:-:S04]  /*2980*/  VIADD R0, R0, 0x50 ;  /* 0x0000005000007836 */ /* 0x000fc80000000000 */
[----:B------:R1:W3:Y:S01]  /*2990*/  LDS.128 R4, [R2+0xd0] ;  /* 0x0000d00002047984 */ /* 0x0002e20000000c00 */
[----:B------:R-:W-:Y:S01]  /*29a0*/  PRMT R0, RZ, 0x654, R0 ;  /* 0x00000654ff007816 */ /* 0x000fe20000000000 */
[----:B------:R-:W-:Y:S01]  /*29b0*/  @!PT LDS RZ, [RZ] ;  /* 0x00000000fffff984 */ /* 0x000fe20000000800 */
[----:B------:R-:W-:Y:S01]  /*29c0*/  @!PT LDS RZ, [RZ] ;  /* 0x00000000fffff984 */ /* 0x000fe20000000800 */
[----:B------:R-:W-:Y:S01]  /*29d0*/  @!PT LDS RZ, [RZ] ;  /* 0x00000000fffff984 */ /* 0x000fe20000000800 */
[----:B------:R-:W-:Y:S01]  /*29e0*/  @!PT LDS RZ, [RZ] ;  /* 0x00000000fffff984 */ /* 0x000fe20000000800 */
[----:B------:R4:W-:Y:S06]  /*29f0*/  MEMBAR.ALL.CTA ;  /* 0x0000000000007992 */ /* 0x0009ec0000008000 */
[----:B----4-:R-:W4:Y:S01]  /*2a00*/  FENCE.VIEW.ASYNC.S ;  /* 0x00000000000073c6 */ /* 0x010f220000000000 */
[----:B-1----:R-:W-:-:S04]  /*2a10*/  SEL R2, RZ, 0x1, P0 ;  /* 0x00000001ff027807 */ /* 0x002fc80000000000 */
[----:B------:R-:W-:Y:S01]  /*2a20*/  LOP3.LUT R11, R11, R2, RZ, 0x3c, !PT ;  /* 0x000000020b0b7212 */ /* 0x000fe200078e3cff */
[----:B----4-:R1:W-:Y:S01]  /*2a30*/  SYNCS.ARRIVE.TRANS64.RED.A1T0 RZ, [R0+URZ], RZ ;  /* 0x000000ff00ff79a7 */ /* 0x0103e200081004ff */
[----:B---3--:R-:W-:Y:S02]  /*2a40*/  LOP3.LUT P3, RZ, R6, 0x1, RZ, 0xc0, !PT ;  /* 0x0000000106ff7812 */ /* 0x008fe4000786c0ff */
[----:B------:R-:W-:Y:S01]  /*2a50*/  SEL R4, R8, RZ, P0 ;  /* 0x000000ff08047207 */ /* 0x000fe20000000000 */
[----:B-1----:R-:W-:-:S05]  /*2a60*/  VIADD R0, R9, 0x1 ;  /* 0x0000000109007836 */ /* 0x002fca0000000000 */
[----:B------:R-:W-:-:S04]  /*2a70*/  ISETP.NE.AND P1, PT, R0, 0x2, PT ;  /* 0x000000020000780c */ /* 0x000fc80003f25270 */
[----:B------:R-:W-:Y:S02]  /*2a80*/  SEL R3, RZ, 0x1, P1 ;  /* 0x00000001ff037807 */ /* 0x000fe40000800000 */
[----:B------:R-:W-:Y:S02]  /*2a90*/  SEL R9, R0, RZ, P1 ;  /* 0x000000ff00097207 */ /* 0x000fe40000800000 */
[----:B------:R-:W-:Y:S01]  /*2aa0*/  LOP3.LUT R12, R12, R3, RZ, 0x3c, !PT ;  /* 0x000000030c0c7212 */ /* 0x000fe200078e3cff */
[----:B------:R-:W-:Y:S06]  /*2ab0*/  @P3 BRA `(.L_x_42) ;  /* 0xfffffffc002c3947 */ /* 0x000fec000383ffff */
[----:B------:R-:W-:Y:S01]  /*2ac0*/  ULEA UR4, UR5, UR6, 0x3 ;  /* 0x0000000605047291 */ /* 0x000fe2000f8e18ff */
[----:B------:R-:W-:-:S08]  /*2ad0*/  SHF.L.U32 R0, R10, 0x1f, RZ ;  /* 0x0000001f0a007819 */ /* 0x000fd000000006ff */
[----:B------:R-:W1:Y:S02]  /*2ae0*/  SYNCS.PHASECHK.TRANS64 P0, [UR4+0x50], R0 ;  /* 0x00005000ff0075a7 */ /* 0x000e640008001004 */
[----:B-1----:R-:W-:Y:S05]  /*2af0*/  @P0 BRA `(.L_x_43) ;  /* 0x0000000000080947 */ /* 0x002fea0003800000 */
[----:B------:R-:W1:Y:S02]  /*2b00*/  SYNCS.PHASECHK.TRANS64.TRYWAIT P0, [UR4+0x50], R0 ;  /* 0x00005000ff0075a7 */ /* 0x000e640008001104 */
[----:B-1----:R-:W-:Y:S05]  /*2b10*/  @!P0 BRA `(.L_x_44) ;  /* 0x0000007800ec8947 */ /* 0x002fea0003800000 */
.L_x_43:
[----:B------:R-:W-:-:S04]  /*2b20*/  UIADD3 UR7, UPT, UPT, UR5, 0x1, URZ ;  /* 0x0000000105077890 */ /* 0x000fc8000fffe0ff */
[----:B------:R-:W-:-:S04]  /*2b30*/  UISETP.NE.AND UP0, UPT, UR7, 0x2, UPT ;  /* 0x000000020700788c */ /* 0x000fc8000bf05270 */
[----:B------:R-:W-:Y:S02]  /*2b40*/  USEL UR8, URZ, 0x1, UP0 ;  /* 0x00000001ff087887 */ /* 0x000fe40008000000 */
[----:B------:R-:W-:-:S04]  /*2b50*/  USEL UR7, UR7, URZ, UP0 ;  /* 0x000000ff07077287 */ /* 0x000fc80008000000 */
[----:B------:R-:W-:Y:S01]  /*2b60*/  ULEA UR7, UR7, UR6, 0x3 ;  /* 0x0000000607077291 */ /* 0x000fe2000f8e18ff */
[----:B-1----:R-:W-:-:S04]  /*2b70*/  LOP3.LUT R2, R10, UR8, RZ, 0x3c, !PT ;  /* 0x000000080a027c12 */ /* 0x002fc8000f8e3cff */
[----:B------:R-:W-:-:S04]  /*2b80*/  SHF.L.U32 R0, R2, 0x1f, RZ ;  /* 0x0000001f02007819 */ /* 0x000fc800000006ff */
[----:B------:R-:W1:Y:S02]  /*2b90*/  SYNCS.PHASECHK.TRANS64 P0, [UR7+0x50], R0 ;  /* 0x00005000ff0075a7 */ /* 0x000e640008001007 */
[----:B-12---:R-:W-:Y:S05]  /*2ba0*/  @P0 EXIT ;  /* 0x000000000000094d */ /* 0x006fea0003800000 */
[----:B------:R-:W-:Y:S02]  /*2bb0*/  SHF.L.U32 R2, R2, 0x1f, RZ ;  /* 0x0000001f02027819 */ /* 0x000fe400000006ff */
[----:B------:R-:W-:-:S07]  /*2bc0*/  MOV R0, UR7 ;  /* 0x0000000700007c02 */ /* 0x000fce0008000f00 */
.L_x_45:
[----:B-1----:R1:W2:Y:S02]  /*2bd0*/  SYNCS.PHASECHK.TRANS64.TRYWAIT P0, [R0+URZ+0x50], R2 ;  /* 0x00005002000075a7 */ /* 0x0022a400080011ff */
[----:B--2---:R-:W-:Y:S05]  /*2be0*/  @!P0 NANOSLEEP.SYNCS 0x989680 ;  /* 0x009896800000895d */ /* 0x004fea0003900000 */
[----:B------:R-:W2:Y:S02]  /*2bf0*/  @!P0 SYNCS.PHASECHK.TRANS64 P0, [R0+URZ+0x50], R2 ;  /* 0x00005002000085a7 */ /* 0x000ea400080010ff */
[----:B--2---:R-:W-:Y:S05]  /*2c00*/  @P0 EXIT ;  /* 0x000000000000094d */ /* 0x004fea0003800000 */
[----:B------:R-:W-:Y:S05]  /*2c10*/  BRA `(.L_x_45) ;  /* 0xfffffffc00ec7947 */ /* 0x000fea000383ffff */
.L_x_38:
[----:B------:R-:W-:-:S09]  /*2c20*/  UISETP.NE.AND UP0, UPT, UR22, URZ, UPT ;  /* 0x000000ff1600728c */ /* 0x000fd2000bf05270 */
[----:B------:R-:W-:Y:S05]  /*2c30*/  BRA.U UP0, `(.L_x_46) ;  /* 0x00000011003c7547 */ /* 0x000fea000b800000 */
[----:B------:R-:W-:Y:S01]  /*2c40*/  UMOV UR4, 0x40 ;  /* 0x0000004000047882 */ /* 0x000fe20000000000 */
[----:B------:R-:W-:Y:S01]  /*2c50*/  NOP ;  /* 0x0000000000007918 */ /* 0x000fe20000000000 */
[----:B------:R-:W-:-:S03]  /*2c60*/  ULEA UR6, UR5, UR4, 0x18 ;  /* 0x0000000405067291 */ /* 0x000fc6000f8ec0ff */
[----:B------:R-:W-:Y:S02]  /*2c70*/  UMOV UR4, 0x400 ;  /* 0x0000040000047882 */ /* 0x000fe40000000000 */
[----:B------:R-:W-:-:S04]  /*2c80*/  ULEA UR5, UR5, UR4, 0x18 ;  /* 0x0000000405057291 */ /* 0x000fc8000f8ec0ff */
[----:B-1----:R-:W1:Y:S02]  /*2c90*/  LDS.U8 R0, [UR6+0x1c] ;  /* 0x00001c06ff007984 */ /* 0x002e640008000000 */
[----:B-1----:R-:W-:-:S13]  /*2ca0*/  ISETP.NE.AND P0, PT, R0, RZ, PT ;  /* 0x000000ff0000720c */ /* 0x002fda0003f05270 */
[----:B------:R-:W-:Y:S05]  /*2cb0*/  @P0 BRA `(.L_x_47) ;  /* 0x0000000000580947 */ /* 0x000fea0003800000 */
[----:B------:R-:W-:-:S13]  /*2cc0*/  ELECT P0, URZ, PT ;  /* 0x0000000000ff782f */ /* 0x000fda0003800000 */
[----:B------:R-:W-:Y:S05]  /*2cd0*/  @!P0 BRA `(.L_x_48) ;  /* 0x0000000000608947 */ /* 0x000fea0003800000 */
[----:B------:R-:W-:Y:S01]  /*2ce0*/  UMOV UR4, 0x10 ;  /* 0x0000001000047882 */ /* 0x000fe20000000000 */
[----:B------:R-:W-:Y:S01]  /*2cf0*/  HFMA2 R2, -RZ, RZ, 0, 5.9604644775390625e-08 ;  /* 0x00000001ff027431 */ /* 0x000fe200000001ff */
[----:B------:R-:W-:-:S03]  /*2d00*/  MOV R3, 0xffff ;  /* 0x0000ffff00037802 */ /* 0x000fc60000000f00 */
[----:B------:R-:W-:Y:S04]  /*2d10*/  DEPBAR.LE SB1, 0x36 ;  /* 0x00009d800000791a */ /* 0x000fe80000000000 */
[----:B------:R-:W1:Y:S02]  /*2d20*/  UTCATOMSWS.FIND_AND_SET.ALIGN UP0, UR4, UR4 ;  /* 0x00000004000475e3 */ /* 0x000e640008000800 */
[----:B-1----:R-:W-:Y:S01]  /*2d30*/  MOV R0, UR4 ;  /* 0x0000000400007c02 */ /* 0x002fe20008000f00 */
[----:B------:R-:W-:Y:S06]  /*2d40*/  BRA.U UP0, `(.L_x_49) ;  /* 0x0000000100187547 */ /* 0x000fec000b800000 */
.L_x_50:
[----:B------:R-:W-:Y:S05]  /*2d50*/  NANOSLEEP 0x64 ;  /* 0x000000640000795d */ /* 0x000fea0003800000 */
[----:B------:R-:W-:-:S05]  /*2d60*/  UMOV UR4, 0x10 ;  /* 0x0000001000047882 */ /* 0x000fca0000000000 */
[----:B------:R-:W-:Y:S04]  /*2d70*/  DEPBAR.LE SB1, 0x36 ;  /* 0x00009d800000791a */ /* 0x000fe80000000000 */
[----:B------:R-:W1:Y:S02]  /*2d80*/  UTCATOMSWS.FIND_AND_SET.ALIGN UP0, UR4, UR4 ;  /* 0x00000004000475e3 */ /* 0x000e640008000800 */
[----:B-1----:R-:W-:Y:S01]  /*2d90*/  MOV R0, UR4 ;  /* 0x0000000400007c02 */ /* 0x002fe20008000f00 */
[----:B------:R-:W-:Y:S05]  /*2da0*/  BRA.U !UP0, `(.L_x_50) ;  /* 0xfffffffd08e87547 */ /* 0x000fea000b83ffff */
.L_x_49:
[-C--:B------:R-:W-:Y:S02]  /*2db0*/  SHF.L.U32 R3, R3, R0.reuse, RZ ;  /* 0x0000000003037219 */ /* 0x080fe400000006ff */
[----:B------:R-:W-:Y:S01]  /*2dc0*/  SHF.L.U32 R2, R2, R0, RZ ;  /* 0x0000000002027219 */ /* 0x000fe200000006ff */
[----:B------:R-:W-:Y:S02]  /*2dd0*/  IMAD.SHL.U32 R0, R0, 0x20, RZ ;  /* 0x0000002000007824 */ /* 0x000fe400078e00ff */
[----:B------:R1:W-:Y:S04]  /*2de0*/  ATOMS.OR RZ, [UR6+0x14], R3 ;  /* 0x00001403ffff798c */ /* 0x0003e8000b000006 */
[----:B------:R1:W-:Y:S04]  /*2df0*/  ATOMS.OR RZ, [UR6+0x18], R2 ;  /* 0x00001802ffff798c */ /* 0x0003e8000b000006 */
[----:B------:R1:W-:Y:S01]  /*2e00*/  STS [UR5+0xf0], R0 ;  /* 0x0000f000ff007988 */ /* 0x0003e20008000805 */
[----:B------:R-:W-:Y:S05]  /*2e10*/  BRA `(.L_x_48) ;  /* 0x0000000000107947 */ /* 0x000fea0003800000 */
.L_x_47:
[----:B------:R-:W-:Y:S02]  /*2e20*/  MOV R0, 0xffffffff ;  /* 0xffffffff00007802 */ /* 0x000fe40000000f00 */
[----:B------:R-:W-:-:S03]  /*2e30*/  MOV R2, 0x2e60 ;  /* 0x00002e6000027802 */ /* 0x000fc60000000f00 */
[----:B------:R1:W-:Y:S04]  /*2e40*/  STS [UR5+0xf0], R0 ;  /* 0x0000f000ff007988 */ /* 0x0003e80008000805 */
[----:B-12---:R-:W-:Y:S05]  /*2e50*/  CALL.REL.NOINC `($__internal_1_$__cuda_sm10x_tcgen05_guardrail_trap_phase_invalid_during_alloc) ;  /* 0x0000007c00707944 */ /* 0x006fea0003c00000 */
.L_x_48:
[----:B------:R-:W-:Y:S05]  /*2e60*/  WARPSYNC.ALL ;  /* 0x0000000000007948 */ /* 0x000fea0003800000 */
[----:B------:R-:W3:Y:S01]  /*2e70*/  S2UR UR4, SR_CgaCtaId ;  /* 0x00000000000479c3 */ /* 0x000ee20000008800 */
[----:B------:R-:W-:Y:S01]  /*2e80*/  UMOV UR43, 0x400 ;  /* 0x00000400002b7882 */ /* 0x000fe20000000000 */
[----:B------:R-:W-:-:S06]  /*2e90*/  NOP ;  /* 0x0000000000007918 */ /* 0x000fcc0000000000 */
[----:B------:R-:W-:Y:S06]  /*2ea0*/  BAR.ARV 0x6, 0xa0 ;  /* 0x0182800000007b1d */ /* 0x000fec0000002000 */
[----:B------:R-:W4:Y:S01]  /*2eb0*/  LDCU UR6, c[0x0][0x38c] ;  /* 0x00007180ff0677ac */ /* 0x000f220008000800 */
[----:B------:R-:W-:Y:S02]  /*2ec0*/  HFMA2 R12, -RZ, RZ, 0, 0 ;  /* 0x00000000ff0c7431 */ /* 0x000fe400000001ff */
[----:B------:R-:W-:Y:S02]  /*2ed0*/  IMAD.MOV.U32 R7, RZ, RZ, 0x1 ;  /* 0x00000001ff077424 */ /* 0x000fe400078e00ff */
[----:B-1----:R-:W-:Y:S01]  /*2ee0*/  IMAD.MOV.U32 R2, RZ, RZ, RZ ;  /* 0x000000ffff027224 */ /* 0x002fe200078e00ff */
[----:B------:R-:W-:Y:S01]  /*2ef0*/  UMOV UR45, URZ ;  /* 0x000000ff002d7c82 */ /* 0x000fe20008000000 */
[----:B------:R-:W-:Y:S01]  /*2f00*/  UMOV UR41, URZ ;  /* 0x000000ff00297c82 */ /* 0x000fe20008000000 */
[----:B------:R-:W-:Y:S01]  /*2f10*/  UMOV UR62, 0x0 ;  /* 0x00000000003e7882 */ /* 0x000fe20000000000 */
[----:B------:R-:W-:Y:S01]  /*2f20*/  UMOV UR63, 0x43c04a0 ;  /* 0x043c04a0003f7882 */ /* 0x000fe20000000000 */
[----:B------:R-:W-:Y:S01]  /*2f30*/  UMOV UR60, 0x0 ;  /* 0x00000000003c7882 */ /* 0x000fe20000000000 */
[----:B---3--:R-:W-:Y:S01]  /*2f40*/  ULEA UR43, UR4, UR43, 0x18 ;  /* 0x0000002b042b7291 */ /* 0x008fe2000f8ec0ff */
[----:B------:R-:W1:Y:S03]  /*2f50*/  LDCU UR4, c[0x0][0x38c] ;  /* 0x00007180ff0477ac */ /* 0x000e660008000800 */
[----:B------:R-:W-:Y:S01]  /*2f60*/  UIADD3 UR5, UPT, UPT, UR43, 0x7980, URZ ;  /* 0x000079802b057890 */ /* 0x000fe2000fffe0ff */
[----:B------:R-:W-:-:S04]  /*2f70*/  UMOV UR61, 0x43c04a0 ;  /* 0x043c04a0003d7882 */ /* 0x000fc80000000000 */
[----:B------:R-:W3:Y:S01]  /*2f80*/  LDS R0, [UR43+0xf0] ;  /* 0x0000f02bff007984 */ /* 0x000ee20008000800 */
[----:B------:R-:W-:Y:S01]  /*2f90*/  USHF.R.U32.HI UR5, URZ, 0x4, UR5 ;  /* 0x00000004ff057899 */ /* 0x000fe20008011605 */
[----:B------:R-:W-:Y:S01]  /*2fa0*/  UMOV UR58, 0x0 ;  /* 0x00000000003a7882 */ /* 0x000fe20000000000 */
[----:B------:R-:W-:Y:S02]  /*2fb0*/  UMOV UR59, 0x43c04a0 ;  /* 0x043c04a0003b7882 */ /* 0x000fe40000000000 */
[----:B------:R-:W-:Y:S01]  /*2fc0*/  ULOP3.LUT UR5, UR5, 0x3fff, URZ, 0xc0, !UPT ;  /* 0x00003fff05057892 */ /* 0x000fe2000f8ec0ff */
[----:B------:R-:W-:Y:S01]  /*2fd0*/  UMOV UR56, 0x0 ;  /* 0x0000000000387882 */ /* 0x000fe20000000000 */
[----:B------:R-:W-:Y:S01]  /*2fe0*/  UMOV UR57, 0x43c04a0 ;  /* 0x043c04a000397882 */ /* 0x000fe20000000000 */
[----:B------:R-:W-:Y:S01]  /*2ff0*/  UMOV UR54, 0x0 ;  /* 0x0000000000367882 */ /* 0x000fe20000000000 */
[----:B------:R-:W-:Y:S01]  /*3000*/  UMOV UR55, 0x43c04a0 ;  /* 0x043c04a000377882 */ /* 0x000fe20000000000 */
[----:B-1----:R-:W-:Y:S01]  /*3010*/  UIADD3 UR4, UPT, UPT, UR4, 0xff, URZ ;  /* 0x000000ff04047890 */ /* 0x002fe2000fffe0ff */
[----:B------:R-:W-:Y:S01]  /*3020*/  UMOV UR52, 0x0 ;  /* 0x0000000000347882 */ /* 0x000fe20000000000 */
[----:B------:R-:W-:-:S02]  /*3030*/  UMOV UR53, 0x43c04a0 ;  /* 0x043c04a000357882 */ /* 0x000fc40000000000 */
[----:B------:R-:W-:Y:S02]  /*3040*/  USHF.R.S32.HI UR47, URZ, 0x1f, UR4 ;  /* 0x0000001fff2f7899 */ /* 0x000fe40008011404 */
[----:B------:R-:W-:Y:S02]  /*3050*/  ULOP3.LUT UR44, UR5, 0x10000, URZ, 0xfc, !UPT ;  /* 0x00010000052c7892 */ /* 0x000fe4000f8efcff */
[----:B------:R-:W-:Y:S02]  /*3060*/  ULEA.HI UR47, UR47, UR4, URZ, 0x8 ;  /* 0x000000042f2f7291 */ /* 0x000fe4000f8f40ff */
[----:B------:R-:W-:Y:S02]  /*3070*/  UIADD3 UR4, UPT, UPT, UR43, 0xf980, URZ ;  /* 0x0000f9802b047890 */ /* 0x000fe4000fffe0ff */
[----:B------:R-:W-:Y:S02]  /*3080*/  USHF.R.S32.HI UR47, URZ, 0x8, UR47 ;  /* 0x00000008ff2f7899 */ /* 0x000fe4000801142f */
[----:B------:R-:W-:-:S02]  /*3090*/  USHF.R.U32.HI UR4, URZ, 0x4, UR4 ;  /* 0x00000004ff047899 */ /* 0x000fc40008011604 */
[----:B------:R-:W-:Y:S02]  /*30a0*/  UISETP.LT.AND UP0, UPT, UR47, 0x1, UPT ;  /* 0x000000012f00788c */ /* 0x000fe4000bf01270 */
[----:B------:R-:W-:Y:S02]  /*30b0*/  ULOP3.LUT UR4, UR4, 0x3fff, URZ, 0xc0, !UPT ;  /* 0x00003fff04047892 */ /* 0x000fe4000f8ec0ff */
[----:B------:R-:W-:Y:S02]  /*30c0*/  USEL UR64, UR47, 0x1, !UP0 ;  /* 0x000000012f407887 */ /* 0x000fe4000c000000 */
[----:B------:R-:W-:Y:S02]  /*30d0*/  ULOP3.LUT UR4, UR4, 0x10000, URZ, 0xfc, !UPT ;  /* 0x0001000004047892 */ /* 0x000fe4000f8efcff */
[----:B------:R-:W-:Y:S02]  /*30e0*/  UIADD3 UR64, UPT, UPT, -UR64, URZ, URZ ;  /* 0x000000ff40407290 */ /* 0x000fe4000fffe1ff */
[----:B----4-:R-:W-:Y:S01]  /*30f0*/  UISETP.GE.AND UP4, UPT, UR6, 0x1, UPT ;  /* 0x000000010600788c */ /* 0x010fe2000bf86270 */
[----:B------:R-:W-:Y:S01]  /*3100*/  UMOV UR50, 0x0 ;  /* 0x0000000000327882 */ /* 0x000fe20000000000 */
[----:B---3--:R-:W-:Y:S01]  /*3110*/  R2UR UR65, R0 ;  /* 0x00000000004172ca */ /* 0x008fe200000e0000 */
[----:B------:R-:W-:Y:S01]  /*3120*/  UMOV UR51, 0x43c04a0 ;  /* 0x043c04a000337882 */ /* 0x000fe20000000000 */
[----:B------:R-:W-:Y:S01]  /*3130*/  MOV R0, RZ ;  /* 0x000000ff00007202 */ /* 0x000fe20000000f00 */
[----:B------:R-:W-:Y:S01]  /*3140*/  UMOV UR48, 0x0 ;  /* 0x0000000000307882 */ /* 0x000fe20000000000 */
[----:B------:R-:W-:-:S11]  /*3150*/  UMOV UR49, 0x43c04a0 ;  /* 0x043c04a000317882 */ /* 0x000fd60000000000 */
.L_x_57:
[----:B------:R-:W-:Y:S02]  /*3160*/  LEA R3, R2, UR43, 0x3 ;  /* 0x0000002b02037c11 */ /* 0x000fe4000f8e18ff */
[----:B------:R-:W-:Y:S02]  /*3170*/  SHF.L.U32 R4, R12, 0x1f, RZ ;  /* 0x0000001f0c047819 */ /* 0x000fe400000006ff */
[----:B------:R-:W-:Y:S01]  /*3180*/  PLOP3.LUT P0, PT, PT, PT, UP4, 0x80, 0x8 ;  /* 0x000000000008781c */ /* 0x000fe20003f0f048 */
[----:B------:R-:W-:Y:S01]  /*3190*/  VIADD R5, R3, 0x50 ;  /* 0x0000005003057836 */ /* 0x000fe20000000000 */
[----:B-1----:R-:W1:Y:S02]  /*31a0*/  SYNCS.PHASECHK.TRANS64.TRYWAIT P1, [R3+URZ+0x40], R4 ;  /* 0x00004004030075a7 */ /* 0x002e6400080211ff */
[----:B-1----:R-:W-:Y:S09]  /*31b0*/  @!P1 BRA `(.L_x_51) ;  /* 0x00000074005c9947 */ /* 0x002ff20003800000 */
.L_x_113:
[----:B------:R-:W-:Y:S01]  /*31c0*/  LEA R6, R2, UR43, 0x4 ;  /* 0x0000002b02067c11 */ /* 0x000fe2000f8e20ff */
[----:B------:R-:W-:Y:S01]  /*31d0*/  @UP4 ULEA UR5, UR41, UR43, 0x3 ;  /* 0x0000002b29054291 */ /* 0x000fe2000f8e18ff */
[----:B------:R-:W-:Y:S01]  /*31e0*/  PLOP3.LUT P1, PT, PT, PT, PT, 0x80, 0x8 ;  /* 0x000000000008781c */ /* 0x000fe20003f2f070 */
[----:B------:R-:W-:Y:S01]  /*31f0*/  ULEA UR46, UR45, UR43, 0x3 ;  /* 0x0000002b2d2e7291 */ /* 0x000fe2000f8e18ff */
[----:B------:R-:W-:Y:S01]  /*3200*/  PRMT R5, RZ, 0x654, R5 ;  /* 0x00000654ff057816 */ /* 0x000fe20000000005 */
[----:B------:R3:W4:Y:S01]  /*3210*/  LDS.128 R8, [R6+0xd0] ;  /* 0x0000d00006087984 */ /* 0x0007220000000c00 */
[----:B-1----:R-:W-:Y:S02]  /*3220*/  @P0 SHF.L.U32 R4, R0, 0x1f, RZ ;  /* 0x0000001f00040819 */ /* 0x002fe400000006ff */
[----:B------:R-:W-:Y:S01]  /*3230*/  SHF.L.U32 R3, R7, 0x1f, RZ ;  /* 0x0000001f07037819 */ /* 0x000fe200000006ff */
[----:B------:R-:W-:Y:S01]  /*3240*/  @!PT LDS RZ, [RZ] ;  /* 0x00000000fffff984 */ /* 0x000fe20000000800 */
[----:B------:R-:W-:Y:S01]  /*3250*/  @!PT LDS RZ, [RZ] ;  /* 0x00000000fffff984 */ /* 0x000fe20000000800 */
[----:B------:R-:W-:Y:S01]  /*3260*/  @!PT LDS RZ, [RZ] ;  /* 0x00000000fffff984 */ /* 0x000fe20000000800 */
[----:B------:R-:W-:Y:S01]  /*3270*/  @!PT LDS RZ, [RZ] ;  /* 0x00000000fffff984 */ /* 0x000fe20000000800 */
[----:B------:R1:W-:Y:S06]  /*3280*/  MEMBAR.ALL.CTA ;  /* 0x0000000000007992 */ /* 0x0003ec0000008000 */
[----:B-1----:R-:W1:Y:S02]  /*3290*/  FENCE.VIEW.ASYNC.S ;  /* 0x00000000000073c6 */ /* 0x002e640000000000 */
[----:B-1----:R3:W-:Y:S01]  /*32a0*/  SYNCS.ARRIVE.TRANS64.RED.A1T0 RZ, [R5+URZ], RZ ;  /* 0x000000ff05ff79a7 */ /* 0x0027e200081004ff */
[----:B------:R3:W1:Y:S01]  /*32b0*/  @P0 SYNCS.PHASECHK.TRANS64.TRYWAIT P1, [UR5], R4 ;  /* 0x00000004ff0005a7 */ /* 0x0006620008021105 */
[----:B------:R-:W-:-:S04]  /*32c0*/  ULEA.HI UR5, UR45, UR45, URZ, 0x1 ;  /* 0x0000002d2d057291 */ /* 0x000fc8000f8f08ff */
[----:B------:R-:W-:Y:S02]  /*32d0*/  ULOP3.LUT UR6, UR5, 0xffe, URZ, 0xc0, !UPT ;  /* 0x00000ffe05067892 */ /* 0x000fe4000f8ec0ff */
[----:B------:R-:W-:Y:S02]  /*32e0*/  USHF.R.U32.HI UR38, URZ, 0x1, UR5 ;  /* 0x00000001ff267899 */ /* 0x000fe40008011605 */
[----:B------:R-:W-:Y:S02]  /*32f0*/  UIADD3 UR5, UPT, UPT, -UR6, UR45, URZ ;  /* 0x0000002d06057290 */ /* 0x000fe4000fffe1ff */
[----:B------:R-:W-:-:S04]  /*3300*/  UIMAD UR38, UR38, 0xf0, UR65 ;  /* 0x000000f0262678a4 */ /* 0x000fc8000f8e0241 */
[----:B------:R-:W-:Y:S01]  /*3310*/  ULEA UR38, UR5, UR38, 0x14 ;  /* 0x0000002605267291 */ /* 0x000fe2000f8ea0ff */
[----:B------:R-:W5:Y:S02]  /*3320*/  SYNCS.PHASECHK.TRANS64.TRYWAIT P0, [UR46+0x80], R3 ;  /* 0x00008003ff0075a7 */ /* 0x000f64000800112e */
[----:B-1-345:R-:W-:Y:S09]  /*3330*/  @!P0 BRA `(.L_x_52) ;  /* 0x0000007400108947 */ /* 0x03aff20003800000 */
.L_x_115:
[----:B-1----:R-:W-:Y:S01]  /*3340*/  IADD3 R4, PT, PT, R2, 0x1, RZ ;  /* 0x0000000102047810 */ /* 0x002fe20007ffe0ff */
[----:B------:R-:W-:Y:S06]  /*3350*/  BRA.U !UP4, `(.L_x_53) ;  /* 0x000000050c107547 */ /* 0x000fec000b800000 */
[----:B------:R-:W-:Y:S01]  /*3360*/  UPLOP3.LUT UP2, UPT, UPT, UPT, UPT, 0x40, 0x4 ;  /* 0x000000000004789c */ /* 0x000fe20003f4e870 */
[----:B------:R-:W-:Y:S01]  /*3370*/  UMOV UR40, UR64 ;  /* 0x0000004000287c82 */ /* 0x000fe20008000000 */
[----:B------:R-:W-:Y:S01]  /*3380*/  UMOV UR39, UR47 ;  /* 0x0000002f00277c82 */ /* 0x000fe20008000000 */
[----:B------:R-:W-:-:S08]  /*3390*/  UMOV UR5, UR41 ;  /* 0x0000002900057c82 */ /* 0x000fd00008000000 */
.L_x_56:
[----:B------:R-:W-:Y:S02]  /*33a0*/  UIADD3 UR40, UPT, UPT, UR40, 0x1, URZ ;  /* 0x0000000128287890 */ /* 0x000fe4000fffe0ff */
[----:B-1----:R-:W-:Y:S02]  /*33b0*/  ULEA UR7, UR5, UR43, 0x3 ;  /* 0x0000002b05077291 */ /* 0x002fe4000f8e18ff */
[----:B------:R-:W-:Y:S01]  /*33c0*/  UISETP.NE.AND UP3, UPT, UR40, URZ, UPT ;  /* 0x000000ff2800728c */ /* 0x000fe2000bf65270 */
[----:B---3--:R-:W-:Y:S10]  /*33d0*/  @P1 BRA `(.L_x_54) ;  /* 0x00000000000c1947 */ /* 0x008ff40003800000 */
[----:B------:R-:W-:Y:S04]  /*33e0*/  SHF.L.U32 R2, R0, 0x1f, RZ ;  /* 0x0000001f00027819 */ /* 0x000fe800000006ff */
[----:B------:R-:W1:Y:S02]  /*33f0*/  SYNCS.PHASECHK.TRANS64.TRYWAIT P0, [UR7], R2 ;  /* 0x00000002ff0075a7 */ /* 0x000e640008001107 */
[----:B-1----:R-:W-:Y:S05]  /*3400*/  @!P0 BRA `(.L_x_55) ;  /* 0x0000007000f48947 */ /* 0x002fea0003800000 */
.L_x_54:
[----:B------:R-:W-:Y:S01]  /*3410*/  UISETP.NE.AND UP0, UPT, UR39, 0x1, UPT ;  /* 0x000000012700788c */ /* 0x000fe2000bf05270 */
[----:B------:R-:W-:Y:S01]  /*3420*/  PLOP3.LUT P1, PT, PT, PT, PT, 0x80, 0x8 ;  /* 0x000000000008781c */ /* 0x000fe20003f2f070 */
[----:B------:R-:W-:Y:S02]  /*3430*/  UIADD3 UR6, UPT, UPT, UR5, 0x1, URZ ;  /* 0x0000000105067890 */ /* 0x000fe4000fffe0ff */
[----:B------:R-:W-:Y:S02]  /*3440*/  UIADD3 UR42, UPT, UPT, UR7, 0x10, URZ ;  /* 0x00000010072a7890 */ /* 0x000fe4000fffe0ff */
[----:B------:R-:W-:Y:S01]  /*3450*/  UISETP.NE.AND UP1, UPT, UR6, 0x2, UPT ;  /* 0x000000020600788c */ /* 0x000fe2000bf25270 */
[----:B------:R-:W-:Y:S01]  /*3460*/  PLOP3.LUT P0, PT, PT, PT, UP0, 0x80, 0x8 ;  /* 0x000000000008781c */ /* 0x000fe20003f0f008 */
[----:B------:R-:W-:Y:S02]  /*3470*/  UIADD3 UR39, UPT, UPT, UR39, -0x1, URZ ;  /* 0xffffffff27277890 */ /* 0x000fe4000fffe0ff */
[----:B------:R-:W-:Y:S02]  /*3480*/  USEL UR8, URZ, 0x1, UP1 ;  /* 0x00000001ff087887 */ /* 0x000fe40008800000 */
[----:B------:R-:W-:Y:S01]  /*3490*/  USEL UR41, UR6, URZ, UP1 ;  /* 0x000000ff06297287 */ /* 0x000fe20008800000 */
[----:B------:R-:W-:Y:S01]  /*34a0*/  UMOV UR7, 0x40004040 ;  /* 0x4000404000077882 */ /* 0x000fe20000000000 */
[----:B------:R-:W-:Y:S02]  /*34b0*/  UMOV UR9, 0x40004040 ;  /* 0x4000404000097882 */ /* 0x000fe40000000000 */
[----:B------:R-:W-:Y:S01]  /*34c0*/  @UP0 ULEA UR6, UR41, UR43, 0x3 ;  /* 0x0000002b29060291 */ /* 0x000fe2000f8e18ff */
[----:B------:R-:W-:Y:S01]  /*34d0*/  LOP3.LUT R0, R0, UR8, RZ, 0x3c, !PT ;  /* 0x0000000800007c12 */ /* 0x000fe2000f8e3cff */
[----:B------:R-:W-:Y:S01]  /*34e0*/  ULEA UR8, UR5, UR44, 0xa ;  /* 0x0000002c05087291 */ /* 0x000fe2000f8e50ff */
[----:B------:R-:W-:Y:S02]  /*34f0*/  UMOV UR37, 0x40004040 ;  /* 0x4000404000257882 */ /* 0x000fe40000000000 */
[----:B-1----:R-:W-:Y:S01]  /*3500*/  @P0 SHF.L.U32 R2, R0, 0x1f, RZ ;  /* 0x0000001f00020819 */ /* 0x002fe200000006ff */
[----:B------:R-:W-:Y:S02]  /*3510*/  UIADD3 UR34, UPT, UPT, UR8, 0x2, URZ ;  /* 0x0000000208227890 */ /* 0x000fe4000fffe0ff */
[----:B------:R-:W-:Y:S01]  /*3520*/  UIADD3 UR30, UPT, UPT, UR8, 0x4, URZ ;  /* 0x00000004081e7890 */ /* 0x000fe2000fffe0ff */
[----:B------:R1:W3:Y:S01]  /*3530*/  @P0 SYNCS.PHASECHK.TRANS64.TRYWAIT P1, [UR6], R2 ;  /* 0x00000002ff0005a7 */ /* 0x0002e20008021106 */
[----:B------:R-:W-:Y:S02]  /*3540*/  UIMAD UR6, UR5, 0xf00, UR4 ;  /* 0x00000f00050678a4 */ /* 0x000fe4000f8e0204 */
[----:B------:R-:W-:Y:S02]  /*3550*/  UIADD3 UR26, UPT, UPT, UR8, 0x6, URZ ;  /* 0x00000006081a7890 */ /* 0x000fe4000fffe0ff */
[----:B------:R-:W-:Y:S02]  /*3560*/  UIADD3 UR36, UPT, UPT, UR6, 0x2, URZ ;  /* 0x0000000206247890 */ /* 0x000fe4000fffe0ff */
[----:B------:R-:W-:Y:S02]  /*3570*/  UIADD3 UR32, UPT, UPT, UR6, 0x4, URZ ;  /* 0x0000000406207890 */ /* 0x000fe4000fffe0ff */
[----:B------:R-:W-:Y:S01]  /*3580*/  UIADD3 UR28, UPT, UPT, UR6, 0x6, URZ ;  /* 0x00000006061c7890 */ /* 0x000fe2000fffe0ff */
[----:B------:R1:W-:Y:S01]  /*3590*/  UTCIMMA gdesc[UR8], gdesc[UR6], tmem[UR38], tmem[UR62], idesc[UR63], UP2 ;  /* 0x00ff3e06080075ea */ /* 0x0003e20009000126 */
[----:B------:R-:W-:Y:S02]  /*35a0*/  UIADD3 UR24, UPT, UPT, UR6, 0x780, URZ ;  /* 0x0000078006187890 */ /* 0x000fe4000fffe0ff */
[----:B------:R-:W-:Y:S02]  /*35b0*/  UIADD3 UR22, UPT, UPT, UR8, 0x200, URZ ;  /* 0x0000020008167890 */ /* 0x000fe4000fffe0ff */
[----:B------:R-:W-:Y:S02]  /*35c0*/  UIADD3 UR20, UPT, UPT, UR6, 0x782, URZ ;  /* 0x0000078206147890 */ /* 0x000fe4000fffe0ff */
[----:B------:R-:W-:Y:S02]  /*35d0*/  UIADD3 UR18, UPT, UPT, UR8, 0x202, URZ ;  /* 0x0000020208127890 */ /* 0x000fe4000fffe0ff */
[----:B------:R-:W-:Y:S02]  /*35e0*/  UIADD3 UR16, UPT, UPT, UR6, 0x784, URZ ;  /* 0x0000078406107890 */ /* 0x000fe4000fffe0ff */
[----:B------:R-:W-:Y:S02]  /*35f0*/  UIADD3 UR14, UPT, UPT, UR8, 0x204, URZ ;  /* 0x00000204080e7890 */ /* 0x000fe4000fffe0ff */
[----:B------:R-:W-:Y:S02]  /*3600*/  UIADD3 UR12, UPT, UPT, UR6, 0x786, URZ ;  /* 0x00000786060c7890 */ /* 0x000fe4000fffe0ff */
[----:B------:R-:W-:Y:S02]  /*3610*/  UIADD3 UR10, UPT, UPT, UR8, 0x206, URZ ;  /* 0x00000206080a7890 */ /* 0x000fe4000fffe0ff */
[----:B------:R-:W-:Y:S01]  /*3620*/  UPLOP3.LUT UP2, UPT, UPT, UPT, UPT, 0x80, 0x8 ;  /* 0x000000000008789c */ /* 0x000fe20003f4f070 */
[----:B------:R-:W-:Y:S01]  /*3630*/  UMOV UR35, 0x40004040 ;  /* 0x4000404000237882 */ /* 0x000fe20000000000 */
[----:B------:R-:W-:Y:S01]  /*3640*/  UMOV UR33, 0x40004040 ;  /* 0x4000404000217882 */ /* 0x000fe20000000000 */
[----:B------:R1:W-:Y:S01]  /*3650*/  UTCIMMA gdesc[UR34], gdesc[UR36], tmem[UR38], tmem[UR60], idesc[UR61], UPT ;  /* 0x00ff3c24220075ea */ /* 0x0003e2000b800126 */
        /* <DEDUP_REMOVED lines=12> */
[----:B--2---:R-:W-:Y:S01]  /*3720*/  UMOV UR15, 0x40004040 ;  /* 0x40004040000f7882 */ /* 0x004fe20000000000 */
[----:B------:R-:W-:Y:S01]  /*3730*/  UMOV UR13, 0x40004040 ;  /* 0x40004040000d7882 */ /* 0x000fe20000000000 */
[----:B------:R-:W-:Y:S01]  /*3740*/  UMOV UR11, 0x40004040 ;  /* 0x40004040000b7882 */ /* 0x000fe20000000000 */
[----:B------:R1:W-:Y:S01]  /*3750*/  UTCIMMA gdesc[UR14], gdesc[UR16], tmem[UR38], tmem[UR50], idesc[UR51], UPT ;  /* 0x00ff32100e0075ea */ /* 0x0003e2000b800126 */
[----:B------:R1:W-:Y:S01]  /*3760*/  UTCIMMA gdesc[UR10], gdesc[UR12], tmem[UR38], tmem[UR48], idesc[UR49], UPT ;  /* 0x00ff300c0a0075ea */ /* 0x0003e2000b800126 */
[----:B------:R1:W-:Y:S01]  /*3770*/  UTCBAR [UR42], URZ ;  /* 0x000000ff2a0073e9 */ /* 0x0003e200080000ff */
[----:B------:R-:W-:Y:S01]  /*3780*/  UMOV UR5, UR41 ;  /* 0x0000002900057c82 */ /* 0x000fe20008000000 */
[----:B------:R-:W-:Y:S05]  /*3790*/  BRA.U UP3, `(.L_x_56) ;  /* 0xfffffffd03007547 */ /* 0x000fea000b83ffff */
.L_x_53:
[----:B------:R-:W-:Y:S01]  /*37a0*/  UIADD3 UR5, UPT, UPT, UR45, 0x1, URZ ;  /* 0x000000012d057890 */ /* 0x000fe2000fffe0ff */
[----:B------:R-:W-:Y:S01]  /*37b0*/  LOP3.LUT P0, RZ, R10, 0x1, RZ, 0xc0, !PT ;  /* 0x000000010aff7812 */ /* 0x000fe2000780c0ff */
[----:B-1----:R-:W-:Y:S01]  /*37c0*/  UIADD3 UR6, UPT, UPT, UR46, 0x60, URZ ;  /* 0x000000602e067890 */ /* 0x002fe2000fffe0ff */
[----:B---3--:R-:W-:Y:S01]  /*37d0*/  ISETP.NE.AND P1, PT, R4, 0x2, PT ;  /* 0x000000020400780c */ /* 0x008fe20003f25270 */
[----:B------:R-:W-:-:S03]  /*37e0*/  UISETP.NE.AND UP0, UPT, UR5, 0x4, UPT ;  /* 0x000000040500788c */ /* 0x000fc6000bf05270 */
[----:B------:R-:W-:Y:S01]  /*37f0*/  SEL R2, RZ, 0x1, P1 ;  /* 0x00000001ff027807 */ /* 0x000fe20000800000 */
[----:B------:R-:W-:Y:S02]  /*3800*/  USEL UR7, URZ, 0x1, UP0 ;  /* 0x00000001ff077887 */ /* 0x000fe40008000000 */
[----:B------:R-:W-:Y:S01]  /*3810*/  USEL UR45, UR5, URZ, UP0 ;  /* 0x000000ff052d7287 */ /* 0x000fe20008000000 */
[----:B------:R1:W-:Y:S01]  /*3820*/  UTCBAR [UR6], URZ ;  /* 0x000000ff060073e9 */ /* 0x0003e200080000ff */
[----:B------:R-:W-:Y:S02]  /*3830*/  LOP3.LUT R12, R12, R2, RZ, 0x3c, !PT ;  /* 0x000000020c0c7212 */ /* 0x000fe400078e3cff */
[----:B------:R-:W-:Y:S02]  /*3840*/  LOP3.LUT R7, R7, UR7, RZ, 0x3c, !PT ;  /* 0x0000000707077c12 */ /* 0x000fe4000f8e3cff */
[----:B------:R-:W-:Y:S01]  /*3850*/  SEL R2, R4, RZ, P1 ;  /* 0x000000ff04027207 */ /* 0x000fe20000800000 */
[----:B------:R-:W-:Y:S06]  /*3860*/  @P0 BRA `(.L_x_57) ;  /* 0xfffffff8003c0947 */ /* 0x000fec000383ffff */
[----:B------:R-:W3:Y:S01]  /*3870*/  S2UR UR8, SR_CgaCtaId ;  /* 0x00000000000879c3 */ /* 0x000ee20000008800 */
[----:B------:R-:W-:Y:S01]  /*3880*/  ELECT P0, URZ, PT ;  /* 0x0000000000ff782f */ /* 0x000fe20003800000 */
[----:B------:R-:W-:Y:S01]  /*3890*/  IMAD.MOV.U32 R2, RZ, RZ, 0x1 ;  /* 0x00000001ff027424 */ /* 0x000fe200078e00ff */
[----:B------:R-:W-:Y:S01]  /*38a0*/  UIADD3 UR43, UPT, UPT, UR43, 0x80, URZ ;  /* 0x000000802b2b7890 */ /* 0x000fe2000fffe0ff */
[----:B------:R-:W-:Y:S01]  /*38b0*/  SHF.L.U32 R0, R7, 0x1f, RZ ;  /* 0x0000001f07007819 */ /* 0x000fe200000006ff */
[----:B------:R-:W-:-:S03]  /*38c0*/  UMOV UR4, 0x40 ;  /* 0x0000004000047882 */ /* 0x000fc60000000000 */
[----:B------:R-:W-:Y:S01]  /*38d0*/  UVIRTCOUNT.DEALLOC.SMPOOL 0x80 ;  /* 0x000000800000784c */ /* 0x000fe20000000000 */
[----:B---3--:R-:W-:Y:S02]  /*38e0*/  ULEA UR8, UR8, UR4, 0x18 ;  /* 0x0000000408087291 */ /* 0x008fe4000f8ec0ff */
[----:B------:R-:W-:-:S07]  /*38f0*/  ULEA UR4, UR45, UR43, 0x3 ;  /* 0x0000002b2d047291 */ /* 0x000fce000f8e18ff */
[----:B------:R3:W-:Y:S02]  /*3900*/  @P0 STS.U8 [UR8+0x1c], R2 ;  /* 0x00001c02ff000988 */ /* 0x0007e40008000008 */
[----:B------:R-:W4:Y:S02]  /*3910*/  SYNCS.PHASECHK.TRANS64.TRYWAIT P0, [UR4], R0 ;  /* 0x00000000ff0075a7 */ /* 0x000f240008001104 */
[----:B---34-:R-:W-:Y:S05]  /*3920*/  @!P0 BRA `(.L_x_58) ;  /* 0x0000006c00c48947 */ /* 0x018fea0003800000 */
.L_x_118:
[----:B------:R-:W-:-:S04]  /*3930*/  UIADD3 UR4, UPT, UPT, UR45, 0x1, URZ ;  /* 0x000000012d047890 */ /* 0x000fc8000fffe0ff */
[----:B------:R-:W-:-:S04]  /*3940*/  UISETP.NE.AND UP0, UPT, UR4, 0x4, UPT ;  /* 0x000000040400788c */ /* 0x000fc8000bf05270 */
[----:B-1----:R-:W-:Y:S02]  /*3950*/  USEL UR6, URZ, 0x1, UP0 ;  /* 0x00000001ff067887 */ /* 0x002fe40008000000 */
[----:B------:R-:W-:-:S04]  /*3960*/  USEL UR4, UR4, URZ, UP0 ;  /* 0x000000ff04047287 */ /* 0x000fc80008000000 */
[----:B------:R-:W-:Y:S01]  /*3970*/  ULEA UR5, UR4, UR43, 0x3 ;  /* 0x0000002b04057291 */ /* 0x000fe2000f8e18ff */
[----:B---3--:R-:W-:-:S04]  /*3980*/  LOP3.LUT R0, R7, UR6, RZ, 0x3c, !PT ;  /* 0x0000000607007c12 */ /* 0x008fc8000f8e3cff */
[----:B------:R-:W-:-:S04]  /*3990*/  SHF.L.U32 R2, R0, 0x1f, RZ ;  /* 0x0000001f00027819 */ /* 0x000fc800000006ff */
[----:B------:R-:W1:Y:S02]  /*39a0*/  SYNCS.PHASECHK.TRANS64.TRYWAIT P0, [UR5], R2 ;  /* 0x00000002ff0075a7 */ /* 0x000e640008001105 */
[----:B-1----:R-:W-:Y:S05]  /*39b0*/  @!P0 BRA `(.L_x_59) ;  /* 0x0000006c00b88947 */ /* 0x002fea0003800000 */
.L_x_120:
[----:B------:R-:W-:-:S04]  /*39c0*/  UIADD3 UR4, UPT, UPT, UR4, 0x1, URZ ;  /* 0x0000000104047890 */ /* 0x000fc8000fffe0ff */
[----:B------:R-:W-:-:S04]  /*39d0*/  UISETP.NE.AND UP0, UPT, UR4, 0x4, UPT ;  /* 0x000000040400788c */ /* 0x000fc8000bf05270 */
[----:B------:R-:W-:Y:S02]  /*39e0*/  USEL UR6, URZ, 0x1, UP0 ;  /* 0x00000001ff067887 */ /* 0x000fe40008000000 */
[----:B------:R-:W-:-:S04]  /*39f0*/  USEL UR4, UR4, URZ, UP0 ;  /* 0x000000ff04047287 */ /* 0x000fc80008000000 */
[----:B------:R-:W-:Y:S01]  /*3a00*/  ULEA UR5, UR4, UR43, 0x3 ;  /* 0x0000002b04057291 */ /* 0x000fe2000f8e18ff */
[----:B------:R-:W-:-:S04]  /*3a10*/  LOP3.LUT R0, R0, UR6, RZ, 0x3c, !PT ;  /* 0x0000000600007c12 */ /* 0x000fc8000f8e3cff */
[----:B-1----:R-:W-:-:S04]  /*3a20*/  SHF.L.U32 R2, R0, 0x1f, RZ ;  /* 0x0000001f00027819 */ /* 0x002fc800000006ff */
[----:B------:R-:W1:Y:S02]  /*3a30*/  SYNCS.PHASECHK.TRANS64.TRYWAIT P0, [UR5], R2 ;  /* 0x00000002ff0075a7 */ /* 0x000e640008001105 */
[----:B-1----:R-:W-:Y:S05]  /*3a40*/  @!P0 BRA `(.L_x_60) ;  /* 0x0000006c00ac8947 */ /* 0x002fea0003800000 */
.L_x_122:
[----:B------:R-:W-:-:S04]  /*3a50*/  UIADD3 UR4, UPT, UPT, UR4, 0x1, URZ ;  /* 0x0000000104047890 */ /* 0x000fc8000fffe0ff */
[----:B------:R-:W-:-:S04]  /*3a60*/  UISETP.NE.AND UP0, UPT, UR4, 0x4, UPT ;  /* 0x000000040400788c */ /* 0x000fc8000bf05270 */
[----:B------:R-:W-:Y:S02]  /*3a70*/  USEL UR5, URZ, 0x1, UP0 ;  /* 0x00000001ff057887 */ /* 0x000fe40008000000 */
[----:B------:R-:W-:-:S04]  /*3a80*/  USEL UR4, UR4, URZ, UP0 ;  /* 0x000000ff04047287 */ /* 0x000fc80008000000 */
[----:B------:R-:W-:Y:S01]  /*3a90*/  ULEA UR4, UR4, UR43, 0x3 ;  /* 0x0000002b04047291 */ /* 0x000fe2000f8e18ff */
[----:B------:R-:W-:-:S04]  /*3aa0*/  LOP3.LUT R0, R0, UR5, RZ, 0x3c, !PT ;  /* 0x0000000500007c12 */ /* 0x000fc8000f8e3cff */
[----:B------:R-:W-:-:S04]  /*3ab0*/  SHF.L.U32 R0, R0, 0x1f, RZ ;  /* 0x0000001f00007819 */ /* 0x000fc800000006ff */
[----:B------:R-:W3:Y:S02]  /*3ac0*/  SYNCS.PHASECHK.TRANS64.TRYWAIT P0, [UR4], R0 ;  /* 0x00000000ff0075a7 */ /* 0x000ee40008001104 */
[----:B---3--:R-:W-:Y:S05]  /*3ad0*/  @!P0 BRA `(.L_x_61) ;  /* 0x0000006c00a08947 */ /* 0x008fea0003800000 */
.L_x_124:
[----:B------:R-:W-:Y:S01]  /*3ae0*/  NOP ;  /* 0x0000000000007918 */ /* 0x000fe20000000000 */
[----:B-1----:R-:W1:Y:S01]  /*3af0*/  LDS R0, [UR8+0x14] ;  /* 0x00001408ff007984 */ /* 0x002e620008000800 */
[----:B------:R-:W-:Y:S01]  /*3b00*/  ULOP3.LUT UR4, UR65, 0xffff, URZ, 0xc0, !UPT ;  /* 0x0000ffff41047892 */ /* 0x000fe2000f8ec0ff */
[----:B------:R-:W-:Y:S01]  /*3b10*/  UMOV UR5, 0xffff ;  /* 0x0000ffff00057882 */ /* 0x000fe20000000000 */
[----:B------:R-:W-:Y:S02]  /*3b20*/  UMOV UR6, 0x1 ;  /* 0x0000000100067882 */ /* 0x000fe40000000000 */
[----:B------:R-:W-:-:S04]  /*3b30*/  USHF.R.U32.HI UR4, URZ, 0x5, UR4 ;  /* 0x00000005ff047899 */ /* 0x000fc80008011604 */
[----:B------:R-:W-:Y:S02]  /*3b40*/  USHF.L.U32 UR5, UR5, UR4, URZ ;  /* 0x0000000405057299 */ /* 0x000fe400080006ff */
[----:B------:R-:W-:-:S04]  /*3b50*/  USHF.L.U32 UR4, UR6, UR4, URZ ;  /* 0x0000000406047299 */ /* 0x000fc800080006ff */
[----:B-1----:R-:W-:-:S04]  /*3b60*/  LOP3.LUT R0, R0, UR5, RZ, 0xc0, !PT ;  /* 0x0000000500007c12 */ /* 0x002fc8000f8ec0ff */
[----:B------:R-:W-:-:S13]  /*3b70*/  ISETP.NE.AND P0, PT, R0, UR5, PT ;  /* 0x0000000500007c0c */ /* 0x000fda000bf05270 */
[----:B------:R-:W-:Y:S05]  /*3b80*/  @P0 BRA `(.L_x_62) ;  /* 0x0000000000580947 */ /* 0x000fea0003800000 */
[----:B------:R-:W1:Y:S02]  /*3b90*/  LDS R0, [UR8+0x18] ;  /* 0x00001808ff007984 */ /* 0x000e640008000800 */
[----:B-1----:R-:W-:-:S04]  /*3ba0*/  LOP3.LUT R0, R0, UR4, RZ, 0xc0, !PT ;  /* 0x0000000400007c12 */ /* 0x002fc8000f8ec0ff */
[----:B------:R-:W-:-:S13]  /*3bb0*/  ISETP.NE.AND P0, PT, R0, UR4, PT ;  /* 0x0000000400007c0c */ /* 0x000fda000bf05270 */
[----:B------:R-:W-:Y:S05]  /*3bc0*/  @P0 BRA `(.L_x_63) ;  /* 0x00000000003c0947 */ /* 0x000fea0003800000 */
[----:B------:R-:W1:Y:S01]  /*3bd0*/  S2R R2, SR_LANEID ;  /* 0x0000000000027919 */ /* 0x000e620000000000 */
[----:B------:R-:W-:-:S06]  /*3be0*/  ULOP3.LUT UR5, URZ, UR5, URZ, 0x33, !UPT ;  /* 0x00000005ff057292 */ /* 0x000fcc000f8e33ff */
[----:B------:R-:W-:-:S04]  /*3bf0*/  IMAD.U32 R0, RZ, RZ, UR5 ;  /* 0x00000005ff007e24 */ /* 0x000fc8000f8e00ff */
[----:B------:R3:W4:Y:S02]  /*3c00*/  REDUX UR7, R0 ;  /* 0x00000000000773c4 */ /* 0x0007240000000000 */
[----:B------:R1:W-:Y:S01]  /*3c10*/  UTCATOMSWS.AND URZ, UR5 ;  /* 0x0000000500ff79e3 */ /* 0x0003e20008000000 */
[----:B---3--:R-:W-:Y:S01]  /*3c20*/  LOP3.LUT R0, RZ, UR4, RZ, 0x33, !PT ;  /* 0x00000004ff007c12 */ /* 0x008fe2000f8e33ff */
[----:B------:R-:W-:Y:S02]  /*3c30*/  VOTEU.ANY UR4, UPT, PT ;  /* 0x0000000000047886 */ /* 0x000fe400038e0100 */
[----:B------:R-:W-:Y:S02]  /*3c40*/  UFLO.U32 UR4, UR4 ;  /* 0x00000004000472bd */ /* 0x000fe400080e0000 */
[----:B------:R-:W3:Y:S04]  /*3c50*/  REDUX UR6, R0 ;  /* 0x00000000000673c4 */ /* 0x000ee80000000000 */
[----:B-1----:R-:W-:-:S02]  /*3c60*/  ISETP.EQ.U32.AND P0, PT, R2, UR4, PT ;  /* 0x0000000402007c0c */ /* 0x002fc4000bf02070 */
[----:B----4-:R-:W-:-:S11]  /*3c70*/  MOV R2, UR7 ;  /* 0x0000000700027c02 */ /* 0x010fd60008000f00 */
[----:B------:R1:W-:Y:S01]  /*3c80*/  @P0 ATOMS.AND RZ, [UR8+0x14], R2 ;  /* 0x00001402ffff098c */ /* 0x0003e2000a800008 */
[----:B---3--:R-:W-:-:S05]  /*3c90*/  IMAD.U32 R0, RZ, RZ, UR6 ;  /* 0x00000006ff007e24 */ /* 0x008fca000f8e00ff */
[----:B------:R1:W-:Y:S01]  /*3ca0*/  @P0 ATOMS.AND RZ, [UR8+0x18], R0 ;  /* 0x00001800ffff098c */ /* 0x0003e2000a800008 */
[----:B------:R-:W-:Y:S05]  /*3cb0*/  BRA `(.L_x_64) ;  /* 0x0000000000147947 */ /* 0x000fea0003800000 */
.L_x_63:
[----:B------:R-:W-:Y:S02]  /*3cc0*/  MOV R2, 0x3ce0 ;  /* 0x00003ce000027802 */ /* 0x000fe40000000f00 */
[----:B--2---:R-:W-:Y:S05]  /*3cd0*/  CALL.REL.NOINC `($__internal_0_$__cuda_sm10x_tcgen05_guardrail_trap_col_being_dealloced_not_returned_by_alloc) ;  /* 0x0000006c00c47944 */ /* 0x004fea0003c00000 */
[----:B------:R-:W-:Y:S05]  /*3ce0*/  BRA `(.L_x_64) ;  /* 0x0000000000087947 */ /* 0x000fea0003800000 */
.L_x_62:
[----:B------:R-:W-:Y:S02]  /*3cf0*/  MOV R2, 0x3d10 ;  /* 0x00003d1000027802 */ /* 0x000fe40000000f00 */
[----:B--2---:R-:W-:Y:S05]  /*3d00*/  CALL.REL.NOINC `($__internal_2_$__cuda_sm10x_tcgen05_guardrail_trap_unallocated_columns_being_dealloced) ;  /* 0x0000006c00d07944 */ /* 0x004fea0003c00000 */
.L_x_64:
[----:B------:R-:W-:Y:S01]  /*3d10*/  NOP ;  /* 0x0000000000007918 */ /* 0x000fe20000000000 */
[----:B--2---:R-:W-:Y:S05]  /*3d20*/  EXIT ;  /* 0x000000000000794d */ /* 0x004fea0003800000 */
.L_x_46:
[----:B------:R-:W-:-:S09]  /*3d30*/  UISETP.NE.OR UP0, UPT, UR22, 0x3, !UP3 ;  /* 0x000000031600788c */ /* 0x000fd2000df05670 */
[----:B------:R-:W-:Y:S05]  /*3d40*/  BRA.U UP0, `(.L_x_65) ;  /* 0x0000001100287547 */ /* 0x000fea000b800000 */
[----:B------:R-:W3:Y:S01]  /*3d50*/  LDCU.64 UR6, c[0x0][0x888] ;  /* 0x00011100ff0677ac */ /* 0x000ee20008000a00 */
[----:B------:R-:W-:Y:S02]  /*3d60*/  HFMA2 R10, -RZ, RZ, 0, 0 ;  /* 0x00000000ff0a7431 */ /* 0x000fe400000001ff */
[----:B------:R-:W-:Y:S01]  /*3d70*/  IMAD.MOV.U32 R9, RZ, RZ, 0x1 ;  /* 0x00000001ff097424 */ /* 0x000fe200078e00ff */
[----:B------:R-:W-:Y:S01]  /*3d80*/  MOV R11, 0x3c00 ;  /* 0x00003c00000b7802 */ /* 0x000fe20000000f00 */
[----:B------:R-:W4:Y:S01]  /*3d90*/  LDCU UR37, c[0x0][0x370] ;  /* 0x00006e00ff2577ac */ /* 0x000f220008000800 */
[----:B------:R-:W-:Y:S01]  /*3da0*/  IMAD.MOV.U32 R8, RZ, RZ, RZ ;  /* 0x000000ffff087224 */ /* 0x000fe200078e00ff */
[----:B------:R-:W5:Y:S01]  /*3db0*/  LDCU.128 UR40, c[0x0][0xb10] ;  /* 0x00016200ff2877ac */ /* 0x000f620008000c00 */
[----:B------:R-:W5:Y:S01]  /*3dc0*/  LDCU UR31, c[0x0][0x374] ;  /* 0x00006e80ff1f77ac */ /* 0x000f620008000800 */
[----:B------:R-:W1:Y:S01]  /*3dd0*/  LDCU.64 UR38, c[0x0][0x890] ;  /* 0x00011200ff2677ac */ /* 0x000e620008000a00 */
[----:B------:R-:W1:Y:S01]  /*3de0*/  LDCU UR21, c[0x0][0xb0c] ;  /* 0x00016180ff1577ac */ /* 0x000e620008000800 */
[----:B------:R-:W1:Y:S01]  /*3df0*/  LDCU UR51, c[0x0][0xb20] ;  /* 0x00016400ff3377ac */ /* 0x000e620008000800 */
[----:B------:R-:W1:Y:S01]  /*3e00*/  LDCU UR4, c[0x0][0xb30] ;  /* 0x00016600ff0477ac */ /* 0x000e620008000800 */
[----:B---3--:R-:W-:Y:S01]  /*3e10*/  UISETP.NE.U32.AND UP0, UPT, UR6, URZ, UPT ;  /* 0x000000ff0600728c */ /* 0x008fe2000bf05070 */
[----:B------:R-:W-:Y:S01]  /*3e20*/  UMOV UR29, 0x400 ;  /* 0x00000400001d7882 */ /* 0x000fe20000000000 */
[----:B-----5:R-:W-:-:S02]  /*3e30*/  UIMAD.WIDE.U32 UR8, UR31, UR43, URZ ;  /* 0x0000002b1f0872a5 */ /* 0x020fc4000f8e00ff */
[----:B------:R-:W-:Y:S02]  /*3e40*/  ULEA UR29, UR5, UR29, 0x18 ;  /* 0x0000001d051d7291 */ /* 0x000fe4000f8ec0ff */
[----:B------:R-:W-:Y:S02]  /*3e50*/  UISETP.NE.AND.EX UP6, UPT, UR7, URZ, UPT, UP0 ;  /* 0x000000ff0700728c */ /* 0x000fe4000bfc5300 */
[----:B----4-:R-:W-:Y:S02]  /*3e60*/  UIMAD.WIDE.U32 UR6, UR37, UR40, URZ ;  /* 0x00000028250672a5 */ /* 0x010fe4000f8e00ff */
[----:B------:R-:W-:Y:S02]  /*3e70*/  UIADD3 UR49, UPT, UPT, UR29, 0x20, URZ ;  /* 0x000000201d317890 */ /* 0x000fe4000fffe0ff */
[----:B--2---:R-:W-:Y:S02]  /*3e80*/  UISETP.NE.AND UP0, UPT, UR15, 0x1, UPT ;  /* 0x000000010f00788c */ /* 0x004fe4000bf05270 */
[----:B------:R-:W-:-:S02]  /*3e90*/  UPRMT UR49, UR5, 0x654, UR49 ;  /* 0x0000065405317896 */ /* 0x000fc40008000031 */
[----:B-1----:R-:W-:Y:S01]  /*3ea0*/  UISETP.NE.U32.AND UP0, UPT, UR38, URZ, UPT ;  /* 0x000000ff2600728c */ /* 0x002fe2000bf05070 */
[----:B------:R-:W-:Y:S01]  /*3eb0*/  UMOV UR5, UR7 ;  /* 0x0000000700057c82 */ /* 0x000fe20008000000 */
[----:B------:R-:W-:Y:S02]  /*3ec0*/  UISETP.GE.AND UP3, UPT, UR15, 0x1, UPT ;  /* 0x000000010f00788c */ /* 0x000fe4000bf66270 */
[----:B------:R-:W-:Y:S02]  /*3ed0*/  USHF.R.U32.HI UR48, URZ, UR41, UR5 ;  /* 0x00000029ff307299 */ /* 0x000fe40008011605 */
[----:B------:R-:W-:Y:S01]  /*3ee0*/  UISETP.NE.AND.EX UP5, UPT, UR39, URZ, UPT, UP0 ;  /* 0x000000ff2700728c */ /* 0x000fe2000bfa5300 */
[----:B------:R-:W-:Y:S01]  /*3ef0*/  UMOV UR5, UR9 ;  /* 0x0000000900057c82 */ /* 0x000fe20008000000 */
[----:B------:R-:W1:Y:S01]  /*3f00*/  LDCU.64 UR52, c[0x0][0x348] ;  /* 0x00006900ff3477ac */ /* 0x000e620008000a00 */
[----:B------:R-:W-:Y:S01]  /*3f10*/  UPLOP3.LUT UP1, UPT, UPT, UPT, UPT, 0x40, 0x4 ;  /* 0x000000000004789c */ /* 0x000fe20003f2e870 */
[----:B------:R-:W2:Y:S01]  /*3f20*/  LDCU.64 UR22, c[0x0][0xb28] ;  /* 0x00016500ff1677ac */ /* 0x000ea20008000a00 */
[----:B------:R-:W-:-:S02]  /*3f30*/  UISETP.NE.AND UP3, UPT, UR21, 0x1, UPT ;  /* 0x000000011500788c */ /* 0x000fc4000bf65270 */
[----:B------:R-:W-:Y:S02]  /*3f40*/  USHF.R.U32.HI UR44, URZ, UR51, UR5 ;  /* 0x00000033ff2c7299 */ /* 0x000fe40008011605 */
[----:B------:R-:W-:Y:S02]  /*3f50*/  UISETP.NE.AND UP0, UPT, UR42, 0x1, UPT ;  /* 0x000000012a00788c */ /* 0x000fe4000bf05270 */
[----:B------:R-:W-:-:S11]  /*3f60*/  UISETP.NE.AND UP4, UPT, UR4, 0x1, UPT ;  /* 0x000000010400788c */ /* 0x000fd6000bf85270 */
.L_x_73:
[----:B------:R-:W-:Y:S02]  /*3f70*/  LEA R2, R8, UR29, 0x3 ;  /* 0x0000001d08027c11 */ /* 0x000fe4000f8e18ff */
[----:B------:R-:W-:Y:S02]  /*3f80*/  SHF.L.U32 R0, R10, 0x1f, RZ ;  /* 0x0000001f0a007819 */ /* 0x000fe400000006ff */
[----:B------:R-:W-:Y:S02]  /*3f90*/  LEA R4, R8, UR29, 0x4 ;  /* 0x0000001d08047c11 */ /* 0x000fe4000f8e20ff */
[----:B------:R-:W3:Y:S02]  /*3fa0*/  SYNCS.PHASECHK.TRANS64.TRYWAIT P0, [R2+URZ+0x40], R0 ;  /* 0x00004000020075a7 */ /* 0x000ee400080011ff */
[----:B---3--:R-:W-:Y:S05]  /*3fb0*/  @!P0 BRA `(.L_x_66) ;  /* 0x0000006800808947 */ /* 0x008fea0003800000 */
.L_x_125:
[----:B------:R-:W4:Y:S01]  /*3fc0*/  LDS.128 R4, [R4+0xd0] ;  /* 0x0000d00004047984 */ /* 0x000f220000000c00 */
[----:B------:R-:W-:Y:S01]  /*3fd0*/  UISETP.GE.AND UP0, UPT, UR15, 0x1, UPT ;  /* 0x000000010f00788c */ /* 0x000fe2000bf06270 */
[----:B------:R-:W-:Y:S01]  /*3fe0*/  @!PT LDS RZ, [RZ] ;  /* 0x00000000fffff984 */ /* 0x000fe20000000800 */
[----:B------:R-:W-:Y:S01]  /*3ff0*/  @!PT LDS RZ, [RZ] ;  /* 0x00000000fffff984 */ /* 0x000fe20000000800 */
[----:B------:R-:W-:Y:S01]  /*4000*/  @!PT LDS RZ, [RZ] ;  /* 0x00000000fffff984 */ /* 0x000fe20000000800 */
[----:B------:R-:W-:Y:S01]  /*4010*/  @!PT LDS RZ, [RZ] ;  /* 0x00000000fffff984 */ /* 0x000fe20000000800 */
[----:B------:R5:W-:Y:S06]  /*4020*/  MEMBAR.ALL.CTA ;  /* 0x0000000000007992 */ /* 0x000bec0000008000 */
[----:B-----5:R-:W5:Y:S01]  /*4030*/  FENCE.VIEW.ASYNC.S ;  /* 0x00000000000073c6 */ /* 0x020f620000000000 */
[----:B----4-:R-:W-:Y:S11]  /*4040*/  LOP3.LUT P0, RZ, R6, 0x1, RZ, 0xc0, !PT ;  /* 0x0000000106ff7812 */ /* 0x010ff6000780c0ff */
[----:B------:R-:W-:Y:S02]  /*4050*/  @!UPT UIADD3 URZ, UPT, UPT, URZ, URZ, URZ ;  /* 0x000000fffffff290 */ /* 0x000fe4000fffe0ff */
[----:B-----5:R-:W-:Y:S01]  /*4060*/  VOTEU.ANY UP3, P0 ;  /* 0x0000000000ff7886 */ /* 0x020fe20000060100 */
[----:B------:R-:W-:Y:S11]  /*4070*/  PLOP3.LUT P0, PT, PT, PT, UP3, 0x80, 0x8 ;  /* 0x000000000008781c */ /* 0x000ff60003f0f038 */
[----:B------:R-:W-:Y:S02]  /*4080*/  @!UPT UIADD3 URZ, UPT, UPT, URZ, URZ, URZ ;  /* 0x000000fffffff290 */ /* 0x000fe4000fffe0ff */
[----:B---3--:R-:W-:Y:S02]  /*4090*/  @P0 SHF.R.U32.HI R0, RZ, 0x10, R5 ;  /* 0x00000010ff000819 */ /* 0x008fe40000011605 */
[----:B------:R-:W-:Y:S02]  /*40a0*/  @P0 MOV R3, R4 ;  /* 0x0000000400030202 */ /* 0x000fe40000000f00 */
[----:B------:R-:W-:Y:S01]  /*40b0*/  @P0 R2UR UR4, R0 ;  /* 0x00000000000402ca */ /* 0x000fe200000e0000 */
[----:B------:R-:W-:Y:S01]  /*40c0*/  VIADD R0, R2, 0x50 ;  /* 0x0000005002007836 */ /* 0x000fe20000000000 */
[----:B------:R-:W-:Y:S02]  /*40d0*/  @P0 LOP3.LUT R4, R5, 0xffff, RZ, 0xc0, !PT ;  /* 0x0000ffff05040812 */ /* 0x000fe400078ec0ff */
[----:B------:R-:W-:Y:S02]  /*40e0*/  @P0 R2UR UR6, R3 ;  /* 0x00000000030602ca */ /* 0x000fe400000e0000 */
[----:B------:R-:W-:Y:S02]  /*40f0*/  PRMT R0, RZ, 0x654, R0 ;  /* 0x00000654ff007816 */ /* 0x000fe40000000000 */
[----:B------:R-:W-:Y:S02]  /*4100*/  @P0 R2UR UR5, R4 ;  /* 0x00000000040502ca */ /* 0x000fe400000e0000 */
[----:B------:R3:W-:Y:S03]  /*4110*/  SYNCS.ARRIVE.TRANS64.RED.A1T0 RZ, [R0+URZ], RZ ;  /* 0x000000ff00ff79a7 */ /* 0x0007e600081004ff */
[----:B------:R-:W-:Y:S04]  /*4120*/  @UP3 UMOV UR30, UR4 ;  /* 0x00000004001e3c82 */ /* 0x000fe80008000000 */
[----:B------:R-:W-:Y:S04]  /*4130*/  @UP3 UMOV UR14, UR6 ;  /* 0x00000006000e3c82 */ /* 0x000fe80008000000 */
[----:B------:R-:W-:Y:S01]  /*4140*/  @UP3 UMOV UR13, UR5 ;  /* 0x00000005000d3c82 */ /* 0x000fe20008000000 */
[----:B------:R-:W-:Y:S05]  /*4150*/  BRA.U !UP0, `(.L_x_67) ;  /* 0x0000000108c07547 */ /* 0x000fea000b800000 */
[----:B------:R-:W-:Y:S02]  /*4160*/  UIMAD.WIDE.U32 UR8, UR13, UR43, URZ ;  /* 0x0000002b0d0872a5 */ /* 0x000fe4000f8e00ff */
[----:B------:R-:W-:Y:S02]  /*4170*/  UP2UR UR12, UPR, URZ, 0x4 ;  /* 0x00000004ff0c7883 */ /* 0x000fe40008000000 */
[----:B------:R-:W-:Y:S02]  /*4180*/  UISETP.NE.AND UP2, UPT, UR42, 0x1, UPT ;  /* 0x000000012a00788c */ /* 0x000fe4000bf45270 */
[----:B------:R-:W-:Y:S02]  /*4190*/  UIMAD.WIDE.U32 UR10, UR14, UR40, URZ ;  /* 0x000000280e0a72a5 */ /* 0x000fe4000f8e00ff */
[----:B------:R-:W-:Y:S02]  /*41a0*/  USEL UR4, UR31, UR44, !UP2 ;  /* 0x0000002c1f047287 */ /* 0x000fe4000d000000 */
[----:B------:R-:W-:Y:S02]  /*41b0*/  UISETP.NE.AND UP0, UPT, UR21, 0x1, UPT ;  /* 0x000000011500788c */ /* 0x000fe4000bf05270 */
[----:B------:R-:W-:Y:S02]  /*41c0*/  UP2UR UR20, UPR, URZ, 0x2 ;  /* 0x00000002ff147883 */ /* 0x000fe40008000000 */
[----:B------:R-:W-:Y:S02]  /*41d0*/  UISETP.NE.AND UP1, UPT, UR15, 0x1, UPT ;  /* 0x000000010f00788c */ /* 0x000fe4000bf25270 */
[----:B--2---:R-:W-:Y:S02]  /*41e0*/  UIMAD.WIDE.U32 UR16, UR4, UR22, URZ ;  /* 0x00000016041072a5 */ /* 0x004fe4000f8e00ff */
[----:B------:R-:W-:Y:S01]  /*41f0*/  USEL UR7, UR37, UR48, !UP0 ;  /* 0x0000003025077287 */ /* 0x000fe2000c000000 */
[----:B------:R-:W-:Y:S02]  /*4200*/  UMOV UR5, UR9 ;  /* 0x0000000900057c82 */ /* 0x000fe40008000000 */
[----:B------:R-:W-:Y:S02]  /*4210*/  USHF.R.U32.HI UR6, URZ, UR51, UR5 ;  /* 0x00000033ff067299 */ /* 0x000fe40008011605 */
[----:B------:R-:W-:Y:S02]  /*4220*/  UIMAD.WIDE.U32 UR18, UR7, UR22, URZ ;  /* 0x00000016071272a5 */ /* 0x000fe4000f8e00ff */
[----:B------:R-:W-:Y:S02]  /*4230*/  USEL UR6, UR13, UR6, !UP2 ;  /* 0x000000060d067287 */ /* 0x000fe4000d000000 */
[----:B------:R-:W-:Y:S01]  /*4240*/  UISETP.NE.AND UP2, UPT, UR12, URZ, UPT ;  /* 0x000000ff0c00728c */ /* 0x000fe2000bf45270 */
[----:B------:R-:W-:Y:S01]  /*4250*/  UMOV UR5, UR11 ;  /* 0x0000000b00057c82 */ /* 0x000fe20008000000 */
[----:B------:R-:W-:Y:S02]  /*4260*/  UIMAD.WIDE.U32 UR10, UR6, UR22, URZ ;  /* 0x00000016060a72a5 */ /* 0x000fe4000f8e00ff */
[----:B------:R-:W-:Y:S03]  /*4270*/  USHF.R.U32.HI UR8, URZ, UR41, UR5 ;  /* 0x00000029ff087299 */ /* 0x000fe60008011605 */
[----:B------:R-:W-:Y:S02]  /*4280*/  UMOV UR5, UR17 ;  /* 0x0000001100057c82 */ /* 0x000fe40008000000 */
[----:B------:R-:W-:Y:S03]  /*4290*/  @UP1 USHF.R.U32.HI UR4, URZ, UR23, UR5 ;  /* 0x00000017ff041299 */ /* 0x000fe60008011605 */
[----:B------:R-:W-:Y:S01]  /*42a0*/  UMOV UR5, UR19 ;  /* 0x0000001300057c82 */ /* 0x000fe20008000000 */
[----:B------:R-:W-:Y:S02]  /*42b0*/  UIMAD UR4, UR15, UR4, URZ ;  /* 0x000000040f0472a4 */ /* 0x000fe4000f8e02ff */
[----:B------:R-:W-:Y:S02]  /*42c0*/  @UP1 USHF.R.U32.HI UR7, URZ, UR23, UR5 ;  /* 0x00000017ff071299 */ /* 0x000fe40008011605 */
[----:B------:R-:W-:Y:S02]  /*42d0*/  USEL UR5, UR14, UR8, !UP0 ;  /* 0x000000080e057287 */ /* 0x000fe4000c000000 */
[----:B------:R-:W-:Y:S02]  /*42e0*/  UIMAD UR8, UR15, UR7, URZ ;  /* 0x000000070f0872a4 */ /* 0x000fe4000f8e02ff */
[----:B------:R-:W-:Y:S03]  /*42f0*/  UISETP.GE.AND UP0, UPT, UR6, UR4, UPT ;  /* 0x000000040600728c */ /* 0x000fe6000bf06270 */
[----:B------:R-:W-:Y:S01]  /*4300*/  UMOV UR4, UR11 ;  /* 0x0000000b00047c82 */ /* 0x000fe20008000000 */
[----:B------:R-:W-:Y:S02]  /*4310*/  UISETP.GE.OR UP0, UPT, UR5, UR8, UP0 ;  /* 0x000000080500728c */ /* 0x000fe40008706670 */
[----:B------:R-:W-:Y:S02]  /*4320*/  USHF.R.U32.HI UR4, URZ, UR23, UR4 ;  /* 0x00000017ff047299 */ /* 0x000fe40008011604 */
[----:B------:R-:W-:Y:S02]  /*4330*/  UIMAD.WIDE.U32 UR8, UR5, UR22, URZ ;  /* 0x00000016050872a5 */ /* 0x000fe4000f8e00ff */
[----:B------:R-:W-:Y:S04]  /*4340*/  USEL UR10, UR6, UR4, !UP1 ;  /* 0x00000004060a7287 */ /* 0x000fe8000c800000 */
[----:B------:R-:W-:Y:S01]  /*4350*/  UIADD3 UR11, UPT, UPT, -UR10, URZ, URZ ;  /* 0x000000ff0a0b7290 */ /* 0x000fe2000fffe1ff */
[----:B------:R-:W-:Y:S02]  /*4360*/  @!UP0 UMOV UR4, UR9 ;  /* 0x0000000900048c82 */ /* 0x000fe40008000000 */
[----:B------:R-:W-:Y:S02]  /*4370*/  @!UP0 USHF.R.U32.HI UR4, URZ, UR23, UR4 ;  /* 0x00000017ff048299 */ /* 0x000fe40008011604 */
[----:B------:R-:W-:Y:S02]  /*4380*/  UIMAD UR8, UR15, UR11, UR6 ;  /* 0x0000000b0f0872a4 */ /* 0x000fe4000f8e0206 */
[----:B------:R-:W-:Y:S02]  /*4390*/  @!UP0 USEL UR4, UR5, UR4, !UP1 ;  /* 0x0000000405048287 */ /* 0x000fe4000c800000 */
[----:B------:R-:W-:Y:S02]  /*43a0*/  UISETP.NE.AND UP1, UPT, UR20, URZ, UPT ;  /* 0x000000ff1400728c */ /* 0x000fe4000bf25270 */
[----:B------:R-:W-:Y:S02]  /*43b0*/  @!UP0 UIMAD UR7, UR7, UR8, UR4 ;  /* 0x00000008070782a4 */ /* 0x000fe4000f8e0204 */
[----:B------:R-:W-:Y:S02]  /*43c0*/  @!UP0 UIADD3 UR9, UPT, UPT, UR10, -UR4, URZ ;  /* 0x800000040a098290 */ /* 0x000fe4000fffe0ff */
[----:B------:R-:W-:Y:S02]  /*43d0*/  UIADD3 UR8, UPT, UPT, -UR6, URZ, URZ ;  /* 0x000000ff06087290 */ /* 0x000fe4000fffe1ff */
[----:B------:R-:W-:Y:S02]  /*43e0*/  UIADD3 UR4, UPT, UPT, -UR5, URZ, URZ ;  /* 0x000000ff05047290 */ /* 0x000fe4000fffe1ff */
[----:B------:R-:W-:Y:S03]  /*43f0*/  @!UP0 UIMAD UR6, UR9, UR15, UR5 ;  /* 0x0000000f090682a4 */ /* 0x000fe6000f8e0205 */
[----:B------:R-:W-:Y:S01]  /*4400*/  @!UP0 UMOV UR5, UR7 ;  /* 0x0000000700058c82 */ /* 0x000fe20008000000 */
[----:B------:R-:W-:Y:S02]  /*4410*/  UIMAD UR7, UR21, UR4, UR14 ;  /* 0x00000004150772a4 */ /* 0x000fe4000f8e020e */
[----:B------:R-:W-:Y:S02]  /*4420*/  UIMAD UR4, UR42, UR8, UR13 ;  /* 0x000000082a0472a4 */ /* 0x000fe4000f8e020d */
[----:B------:R-:W-:Y:S02]  /*4430*/  UIMAD UR14, UR5, UR21, UR7 ;  /* 0x00000015050e72a4 */ /* 0x000fe4000f8e0207 */
[----:B------:R-:W-:Y:S11]  /*4440*/  UIMAD UR13, UR6, UR42, UR4 ;  /* 0x0000002a060d72a4 */ /* 0x000ff6000f8e0204 */
[----:B------:R-:W-:Y:S01]  /*4450*/  @!UPT UIADD3 URZ, UPT, UPT, URZ, URZ, URZ ;  /* 0x000000fffffff290 */ /* 0x000fe2000fffe0ff */
.L_x_67:
[----:B------:R-:W4:Y:S01]  /*4460*/  @!UP4 LDCU.128 UR8, c[0x0][0xb10] ;  /* 0x00016200ff08c7ac */ /* 0x000f220008000c00 */
[----:B------:R-:W-:Y:S02]  /*4470*/  ISETP.NE.U32.AND P0, PT, RZ, UR38, PT ;  /* 0x00000026ff007c0c */ /* 0x000fe4000bf05070 */
[----:B------:R-:W-:Y:S02]  /*4480*/  SHF.L.U32 R4, R9, 0x1f, RZ ;  /* 0x0000001f09047819 */ /* 0x000fe400000006ff */
[----:B------:R-:W-:Y:S01]  /*4490*/  ISETP.NE.AND.EX P0, PT, RZ, UR39, PT, P0 ;  /* 0x00000027ff007c0c */ /* 0x000fe2000bf05300 */
[----:B------:R-:W5:Y:S01]  /*44a0*/  @!UP4 LDCU UR5, c[0x0][0xb0c] ;  /* 0x00016180ff05c7ac */ /* 0x000f620008000800 */
[----:B----4-:R-:W-:Y:S07]  /*44b0*/  UIMAD.WIDE.U32 UR6, UR14, UR8, URZ ;  /* 0x000000080e0672a5 */ /* 0x010fee000f8e00ff */
[----:B------:R-:W-:Y:S01]  /*44c0*/  @!UP4 UMOV UR4, UR7 ;  /* 0x000000070004cc82 */ /* 0x000fe20008000000 */
[----:B-----5:R-:W-:Y:S02]  /*44d0*/  @!UP4 UISETP.NE.AND UP0, UPT, UR5, 0x1, UPT ;  /* 0x000000010500c88c */ /* 0x020fe4000bf05270 */
[----:B------:R-:W-:Y:S02]  /*44e0*/  @!UP4 USHF.R.U32.HI UR4, URZ, UR9, UR4 ;  /* 0x00000009ff04c299 */ /* 0x000fe40008011604 */
[----:B------:R-:W-:Y:S02]  /*44f0*/  UIMAD.WIDE.U32 UR6, UR13, UR11, URZ ;  /* 0x0000000b0d0672a5 */ /* 0x000fe4000f8e00ff */
[----:B------:R-:W-:Y:S02]  /*4500*/  @!UP4 USEL UR8, UR14, UR4, !UP0 ;  /* 0x000000040e08c287 */ /* 0x000fe4000c000000 */
[----:B------:R-:W-:Y:S03]  /*4510*/  @!UP4 UISETP.NE.AND UP0, UPT, UR10, 0x1, UPT ;  /* 0x000000010a00c88c */ /* 0x000fe6000bf05270 */
[----:B------:R-:W-:Y:S02]  /*4520*/  @!UP4 UMOV UR6, UR7 ;  /* 0x000000070006cc82 */ /* 0x000fe40008000000 */
[----:B------:R-:W4:Y:S02]  /*4530*/  @!UP4 LDCU UR4, c[0x0][0xb20] ;  /* 0x00016400ff04c7ac */ /* 0x000f240008000800 */
[----:B----4-:R-:W-:Y:S04]  /*4540*/  @!UP4 USHF.R.U32.HI UR6, URZ, UR4, UR6 ;  /* 0x00000004ff06c299 */ /* 0x010fe80008011606 */
[----:B------:R-:W-:Y:S04]  /*4550*/  @!UP4 USEL UR6, UR13, UR6, !UP0 ;  /* 0x000000060d06c287 */ /* 0x000fe8000c000000 */
[----:B------:R-:W-:Y:S02]  /*4560*/  @!UP4 UIADD3 UR4, UPT, UPT, -UR8, UR6, URZ ;  /* 0x000000060804c290 */ /* 0x000fe4000fffe1ff */
[----:B------:R-:W-:Y:S02]  /*4570*/  @!UP4 UIADD3 UR6, UPT, UPT, UR8, -UR6, URZ ;  /* 0x800000060806c290 */ /* 0x000fe4000fffe0ff */
[----:B------:R-:W-:Y:S02]  /*4580*/  @!UP4 UIMAD UR14, UR4, UR5, UR14 ;  /* 0x00000005040ec2a4 */ /* 0x000fe4000f8e020e */
[----:B------:R-:W-:Y:S01]  /*4590*/  @!UP4 UIMAD UR13, UR6, UR10, UR13 ;  /* 0x0000000a060dc2a4 */ /* 0x000fe2000f8e020d */
[----:B------:R-:W-:Y:S11]  /*45a0*/  BRA.U UP1, `(.L_x_68) ;  /* 0x0000000101107547 */ /* 0x000ff6000b800000 */
[----:B---3--:R-:W-:Y:S04]  /*45b0*/  MOV R0, UR50 ;  /* 0x0000003200007c02 */ /* 0x008fe80008000f00 */
[----:B------:R-:W-:Y:S04]  /*45c0*/  SHF.L.U32 R0, R0, 0x1f, RZ ;  /* 0x0000001f00007819 */ /* 0x000fe800000006ff */
[----:B------:R-:W3:Y:S02]  /*45d0*/  SYNCS.PHASECHK.TRANS64.TRYWAIT P1, [UR29+0x38], R0 ;  /* 0x00003800ff0075a7 */ /* 0x000ee4000802111d */
[----:B---3--:R-:W-:Y:S05]  /*45e0*/  @!P1 BRA `(.L_x_69) ;  /* 0x0000006400089947 */ /* 0x008fea0003800000 */
.L_x_68:
[----:B------:R-:W-:Y:S05]  /*45f0*/  BRA.U !UP5, `(.L_x_70) ;  /* 0x000000010d3c7547 */ /* 0x000fea000b800000 */
[----:B------:R-:W-:Y:S01]  /*4600*/  UPLOP3.LUT UP2, UPT, UPT, UPT, UP6, 0x80, 0x8 ;  /* 0x000000000008789c */ /* 0x000fe20003f4f060 */
[----:B------:R-:W-:Y:S01]  /*4610*/  HFMA2 R244, -RZ, RZ, 0, 5.9604644775390625e-08 ;  /* 0x00000001fff47431 */ /* 0x000fe200000001ff */
[----:B------:R-:W4:Y:S01]  /*4620*/  LDCU.64 UR8, c[0x0][0x358] ;  /* 0x00006b00ff0877ac */ /* 0x000f220008000a00 */
[----:B---3--:R-:W-:Y:S03]  /*4630*/  IMAD.MOV.U32 R0, RZ, RZ, 0x1 ;  /* 0x00000001ff007424 */ /* 0x008fe600078e00ff */
[----:B------:R-:W-:Y:S05]  /*4640*/  PLOP3.LUT P1, PT, PT, PT, UP2, 0x80, 0x8 ;  /* 0x000000000008781c */ /* 0x000fea0003f2f028 */
[----:B------:R-:W3:Y:S01]  /*4650*/  @UP2 LDCU.64 UR4, c[0x0][0x888] ;  /* 0x00011100ff0427ac */ /* 0x000ee20008000a00 */
[----:B------:R-:W-:Y:S07]  /*4660*/  @UP2 UIMAD UR6, UR36, UR38, URZ ;  /* 0x00000026240622a4 */ /* 0x000fee000f8e02ff */
[----:B------:R-:W-:Y:S01]  /*4670*/  @!P1 PRMT R244, R0, 0x7610, R244 ;  /* 0x0000761000f49816 */ /* 0x000fe200000000f4 */
[----:B---3--:R-:W-:Y:S06]  /*4680*/  @UP2 UIMAD.WIDE UR4, UR6, 0x4, UR4 ;  /* 0x00000004060428a5 */ /* 0x008fec000f8e0204 */
[----:B------:R-:W-:Y:S02]  /*4690*/  IMAD.U32 R2, RZ, RZ, UR4 ;  /* 0x00000004ff027e24 */ /* 0x000fe4000f8e00ff */
[----:B------:R-:W-:Y:S05]  /*46a0*/  IMAD.U32 R3, RZ, RZ, UR5 ;  /* 0x00000005ff037e24 */ /* 0x000fea000f8e00ff */
[----:B----4-:R-:W3:Y:S02]  /*46b0*/  @P1 LDG.E R2, desc[UR8][R2.64] ;  /* 0x0000000802021981 */ /* 0x010ee4000c1e1900 */
[----:B---3--:R-:W-:Y:S11]  /*46c0*/  @P1 R2UR UR45, R2 ;  /* 0x00000000022d12ca */ /* 0x008ff600000e0000 */
[----:B------:R-:W-:Y:S03]  /*46d0*/  @!UPT UIADD3 URZ, UPT, UPT, URZ, URZ, URZ ;  /* 0x000000fffffff290 */ /* 0x000fe6000fffe0ff */
[----:B------:R-:W4:Y:S02]  /*46e0*/  @!UP2 LDCU UR45, c[0x0][0x880] ;  /* 0x00011000ff2da7ac */ /* 0x000f240008000800 */
.L_x_70:
[----:B----4-:R-:W-:Y:S01]  /*46f0*/  @!P0 ISETP.EQ.AND P2, PT, RZ, UR45, PT ;  /* 0x0000002dff008c0c */ /* 0x010fe2000bf42270 */
[----:B------:R-:W-:Y:S01]  /*4700*/  @!UPT UIADD3 URZ, UPT, UPT, URZ, URZ, URZ ;  /* 0x000000fffffff290 */ /* 0x000fe2000fffe0ff */
[----:B------:R-:W-:Y:S11]  /*4710*/  @!P0 BRA `(.L_x_71) ;  /* 0x0000000000148947 */ /* 0x000ff60003800000 */
[----:B------:R-:W-:Y:S02]  /*4720*/  LOP3.LUT P0, RZ, R244, 0xff, RZ, 0xc0, !PT ;  /* 0x000000fff4ff7812 */ /* 0x000fe4000780c0ff */
[----:B------:R-:W-:Y:S04]  /*4730*/  PLOP3.LUT P2, PT, PT, PT, UP2, 0x80, 0x8 ;  /* 0x000000000008781c */ /* 0x000fe80003f4f028 */
[----:B------:R-:W-:Y:S07]  /*4740*/  PLOP3.LUT P2, PT, P2, PT, PT, 0x8, 0x80 ;  /* 0x000000000080781c */ /* 0x000fee000174e170 */
[----:B------:R-:W-:Y:S11]  /*4750*/  @P0 ISETP.EQ.AND P2, PT, RZ, UR45, PT ;  /* 0x0000002dff000c0c */ /* 0x000ff6000bf42270 */
[----:B------:R-:W-:Y:S02]  /*4760*/  @!UPT UIADD3 URZ, UPT, UPT, URZ, URZ, URZ ;  /* 0x000000fffffff290 */ /* 0x000fe4000fffe0ff */
.L_x_71:
[----:B------:R-:W4:Y:S01]  /*4770*/  SYNCS.PHASECHK.TRANS64.TRYWAIT P0, [UR29+0x28], R4 ;  /* 0x00002804ff0075a7 */ /* 0x000f22000800111d */
[----:B------:R-:W-:Y:S02]  /*4780*/  ELECT P1, URZ, PT ;  /* 0x0000000000ff782f */ /* 0x000fe40003820000 */
[----:B---3--:R-:W-:Y:S01]  /*4790*/  IADD3 R0, PT, PT, R8, 0x1, RZ ;  /* 0x0000000108007810 */ /* 0x008fe20007ffe0ff */
[----:B----4-:R-:W-:Y:S10]  /*47a0*/  @!P0 BRA `(.L_x_72) ;  /* 0x0000006000b08947 */ /* 0x010ff40003800000 */
.L_x_128:
[----:B------:R-:W4:Y:S01]  /*47b0*/  LDL R3, [R1] ;  /* 0x0000000001037983 */ /* 0x000f220000100800 */
[----:B------:R-:W-:Y:S01]  /*47c0*/  PLOP3.LUT P1, PT, P2, P1, PT, 0xf2, 0x2f ;  /* 0x00000000002f781c */ /* 0x000fe20001723e72 */
[----:B------:R-:W-:Y:S01]  /*47d0*/  UMOV UR6, 0x0 ;  /* 0x0000000000067882 */ /* 0x000fe20000000000 */
[----:B------:R-:W-:Y:S01]  /*47e0*/  UMOV UR7, 0x10000000 ;  /* 0x1000000000077882 */ /* 0x000fe20000000000 */
[----:B------:R-:W-:Y:S01]  /*47f0*/  UMOV UR20, UR36 ;  /* 0x0000002400147c82 */ /* 0x000fe20008000000 */
[----:B------:R-:W-:Y:S01]  /*4800*/  UMOV UR28, UR36 ;  /* 0x00000024001c7c82 */ /* 0x000fe20008000000 */
[----:B------:R-:W-:Y:S01]  /*4810*/  UMOV UR12, UR36 ;  /* 0x00000024000c7c82 */ /* 0x000fe20008000000 */
[----:B------:R-:W-:Y:S02]  /*4820*/  R2UR UR55, R252 ;  /* 0x00000000fc3772ca */ /* 0x000fe400000e0000 */
[C---:B------:R-:W-:Y:S02]  /*4830*/  ISETP.NE.AND P0, PT, R0.reuse, 0x2, PT ;  /* 0x000000020000780c */ /* 0x040fe40003f05270 */
[----:B------:R-:W-:Y:S02]  /*4840*/  LOP3.LUT R9, R9, 0x1, RZ, 0x3c, !PT ;  /* 0x0000000109097812 */ /* 0x000fe400078e3cff */
[----:B---3--:R-:W-:Y:S01]  /*4850*/  SEL R2, RZ, 0x1, P0 ;  /* 0x00000001ff027807 */ /* 0x008fe20000000000 */
[----:B------:R-:W-:Y:S01]  /*4860*/  VOTEU.ALL UP0, P1 ;  /* 0x0000000000ff7886 */ /* 0x000fe20000800000 */
[----:B------:R-:W-:Y:S02]  /*4870*/  SEL R8, R0, RZ, P0 ;  /* 0x000000ff00087207 */ /* 0x000fe40000000000 */
[----:B------:R-:W-:Y:S02]  /*4880*/  LOP3.LUT R10, R10, R2, RZ, 0x3c, !PT ;  /* 0x000000020a0a7212 */ /* 0x000fe400078e3cff */
[----:B-1----:R-:W-:Y:S02]  /*4890*/  @!UP0 UIADD3 UR4, UP1, UPT, UR52, 0x580, URZ ;  /* 0x0000058034048890 */ /* 0x002fe4000ff3e0ff */
[----:B------:R-:W-:Y:S02]  /*48a0*/  @!UP0 USHF.L.U32 UR35, UR46, 0x6, URZ ;  /* 0x000000062e238899 */ /* 0x000fe400080006ff */
[----:B------:R-:W-:Y:S02]  /*48b0*/  @!UP0 UIADD3.X UR5, UPT, UPT, URZ, UR53, URZ, UP1, !UPT ;  /* 0x00000035ff058290 */ /* 0x000fe40008ffe4ff */
[----:B------:R-:W-:Y:S02]  /*48c0*/  @!UP0 UIMAD UR34, UR47, 0xf0, URZ ;  /* 0x000000f02f2288a4 */ /* 0x000fe4000f8e02ff */
[----:B------:R-:W-:Y:S02]  /*48d0*/  @!UP0 UIADD3 UR32, UPT, UPT, UR29, 0x100, URZ ;  /* 0x000001001d208890 */ /* 0x000fe4000fffe0ff */
[----:B------:R-:W-:Y:S01]  /*48e0*/  @!UP0 UIADD3 UR33, UPT, UPT, UR29, 0x20, URZ ;  /* 0x000000201d218890 */ /* 0x000fe2000fffe0ff */
[----:B------:R-:W-:Y:S01]  /*48f0*/  VOTEU.ALL UP1, P1 ;  /* 0x0000000000ff7886 */ /* 0x000fe20000820000 */
[----:B------:R-:W-:Y:S02]  /*4900*/  @!UP0 UIADD3 UR16, UPT, UPT, UR29, 0x500, URZ ;  /* 0x000005001d108890 */ /* 0x000fe4000fffe0ff */
[----:B------:R-:W-:Y:S03]  /*4910*/  @!UP0 UIADD3 UR18, UPT, UPT, UR34, 0x10, URZ ;  /* 0x0000001022128890 */ /* 0x000fe6000fffe0ff */
[----:B------:R-:W-:Y:S01]  /*4920*/  UMOV UR17, UR33 ;  /* 0x0000002100117c82 */ /* 0x000fe20008000000 */
[----:B------:R-:W-:Y:S01]  /*4930*/  UMOV UR19, UR35 ;  /* 0x0000002300137c82 */ /* 0x000fe20008000000 */
[----:B------:R1:W-:Y:S01]  /*4940*/  @!UP1 UTMALDG.3D [UR32], [UR4], desc[UR6] ;  /* 0x00000620040095b4 */ /* 0x0003e20008011000 */
[----:B------:R-:W-:Y:S01]  /*4950*/  VOTEU.ALL UP1, P1 ;  /* 0x0000000000ff7886 */ /* 0x000fe20000820000 */
[----:B------:R-:W-:Y:S02]  /*4960*/  @!UP0 UIADD3 UR24, UPT, UPT, UR29, 0x900, URZ ;  /* 0x000009001d188890 */ /* 0x000fe4000fffe0ff */
[----:B------:R-:W-:Y:S01]  /*4970*/  @!UP0 UIADD3 UR26, UPT, UPT, UR34, 0x20, URZ ;  /* 0x00000020221a8890 */ /* 0x000fe2000fffe0ff */
        /* <DEDUP_REMOVED lines=10> */
[----:B------:R-:W-:Y:S04]  /*4a20*/  UIADD3 UR47, UPT, UPT, UR13, UR55, URZ ;  /* 0x000000370d2f7290 */ /* 0x000fe8000fffe0ff */
[----:B------:R2:W-:Y:S01]  /*4a30*/  @!UP1 UTMALDG.3D [UR8], [UR4], desc[UR6] ;  /* 0x00000608040095b4 */ /* 0x0005e20008011000 */
[----:B------:R-:W-:Y:S01]  /*4a40*/  VOTEU.ALL UP1, P1 ;  /* 0x0000000000ff7886 */ /* 0x000fe20000820000 */
[----:B-1----:R-:W-:Y:S01]  /*4a50*/  UMOV UR36, UR30 ;  /* 0x0000001e00247c82 */ /* 0x002fe20008000000 */
[----:B---3--:R-:W-:Y:S02]  /*4a60*/  @!UP0 UIADD3 UR16, UPT, UPT, UR29, 0x1100, URZ ;  /* 0x000011001d108890 */ /* 0x008fe4000fffe0ff */
[----:B------:R-:W-:Y:S02]  /*4a70*/  @!UP0 UIADD3 UR18, UPT, UPT, UR34, 0x40, URZ ;  /* 0x0000004022128890 */ /* 0x000fe4000fffe0ff */
[----:B-----5:R-:W-:Y:S02]  /*4a80*/  @!UP0 UIADD3 UR24, UPT, UPT, UR29, 0x1500, URZ ;  /* 0x000015001d188890 */ /* 0x020fe4000fffe0ff */
[----:B------:R-:W-:Y:S05]  /*4a90*/  @!UP0 UIADD3 UR26, UPT, UPT, UR34, 0x50, URZ ;  /* 0x00000050221a8890 */ /* 0x000fea000fffe0ff */
[----:B------:R1:W-:Y:S01]  /*4aa0*/  @!UP1 UTMALDG.3D [UR16], [UR4], desc[UR6] ;  /* 0x00000610040095b4 */ /* 0x0003e20008011000 */
[----:B------:R-:W-:Y:S01]  /*4ab0*/  VOTEU.ALL UP1, P1 ;  /* 0x0000000000ff7886 */ /* 0x000fe20000820000 */
[----:B--2---:R-:W-:Y:S02]  /*4ac0*/  @!UP0 UIADD3 UR8, UPT, UPT, UR29, 0x1900, URZ ;  /* 0x000019001d088890 */ /* 0x004fe4000fffe0ff */
[----:B------:R-:W-:Y:S02]  /*4ad0*/  @!UP0 UIADD3 UR10, UPT, UPT, UR34, 0x60, URZ ;  /* 0x00000060220a8890 */ /* 0x000fe4000fffe0ff */
[----:B------:R2:W-:Y:S01]  /*4ae0*/  @!UP1 UTMALDG.3D [UR24], [UR4], desc[UR6] ;  /* 0x00000618040095b4 */ /* 0x0005e20008011000 */
[----:B------:R-:W-:Y:S06]  /*4af0*/  VOTEU.ALL UP1, P1 ;  /* 0x0000000000ff7886 */ /* 0x000fec0000820000 */
[----:B------:R3:W-:Y:S01]  /*4b00*/  @!UP1 UTMALDG.3D [UR8], [UR4], desc[UR6] ;  /* 0x00000608040095b4 */ /* 0x0007e20008011000 */
[----:B------:R-:W-:Y:S01]  /*4b10*/  VOTEU.ALL UP1, P1 ;  /* 0x0000000000ff7886 */ /* 0x000fe20000820000 */
[----:B-1----:R-:W-:Y:S02]  /*4b20*/  @!UP0 UIADD3 UR16, UPT, UPT, UR29, 0x1d00, URZ ;  /* 0x00001d001d108890 */ /* 0x002fe4000fffe0ff */
[----:B------:R-:W-:Y:S02]  /*4b30*/  @!UP0 UIADD3 UR18, UPT, UPT, UR34, 0x70, URZ ;  /* 0x0000007022128890 */ /* 0x000fe4000fffe0ff */
[----:B--2---:R-:W-:Y:S02]  /*4b40*/  @!UP0 UIADD3 UR24, UPT, UPT, UR29, 0x2100, URZ ;  /* 0x000021001d188890 */ /* 0x004fe4000fffe0ff */
[----:B------:R-:W-:Y:S05]  /*4b50*/  @!UP0 UIADD3 UR26, UPT, UPT, UR34, 0x80, URZ ;  /* 0x00000080221a8890 */ /* 0x000fea000fffe0ff */
[----:B------:R1:W-:Y:S01]  /*4b60*/  @!UP1 UTMALDG.3D [UR16], [UR4], desc[UR6] ;  /* 0x00000610040095b4 */ /* 0x0003e20008011000 */
[----:B------:R-:W-:Y:S01]  /*4b70*/  VOTEU.ALL UP1, P1 ;  /* 0x0000000000ff7886 */ /* 0x000fe20000820000 */
[----:B---3--:R-:W-:Y:S02]  /*4b80*/  @!UP0 UIADD3 UR8, UPT, UPT, UR29, 0x2500, URZ ;  /* 0x000025001d088890 */ /* 0x008fe4000fffe0ff */
        /* <DEDUP_REMOVED lines=13> */
[----:B------:R-:W-:Y:S01]  /*4c60*/  @!UP1 UTMALDG.3D [UR24], [UR4], desc[UR6] ;  /* 0x00000618040095b4 */ /* 0x000fe20008011000 */
[----:B------:R-:W-:Y:S06]  /*4c70*/  VOTEU.ALL UP1, P1 ;  /* 0x0000000000ff7886 */ /* 0x000fec0000820000 */
[----:B------:R2:W-:Y:S01]  /*4c80*/  @!UP1 UTMALDG.3D [UR8], [UR4], desc[UR6] ;  /* 0x00000608040095b4 */ /* 0x0005e20008011000 */
[----:B------:R-:W-:Y:S02]  /*4c90*/  UPLOP3.LUT UP1, UPT, UPT, UPT, UPT, 0x80, 0x8 ;  /* 0x000000000008789c */ /* 0x000fe40003f2f070 */
[----:B-1----:R-:W-:Y:S02]  /*4ca0*/  @!UP0 UIADD3 UR16, UPT, UPT, UR29, 0x3500, URZ ;  /* 0x000035001d108890 */ /* 0x002fe4000fffe0ff */
[----:B------:R-:W-:Y:S02]  /*4cb0*/  @!UP0 UIADD3 UR18, UPT, UPT, UR34, 0xd0, URZ ;  /* 0x000000d022128890 */ /* 0x000fe4000fffe0ff */
[----:B--2---:R-:W-:Y:S02]  /*4cc0*/  @!UP0 UIADD3 UR8, UPT, UPT, UR29, 0x3900, URZ ;  /* 0x000039001d088890 */ /* 0x004fe4000fffe0ff */
[----:B------:R-:W-:Y:S01]  /*4cd0*/  @!UP0 UIADD3 UR10, UPT, UPT, UR34, 0xe0, URZ ;  /* 0x000000e0220a8890 */ /* 0x000fe2000fffe0ff */
[----:B------:R-:W-:Y:S05]  /*4ce0*/  VOTEU.ALL UP0, P1 ;  /* 0x0000000000ff7886 */ /* 0x000fea0000800000 */
[----:B------:R3:W-:Y:S01]  /*4cf0*/  @!UP0 UTMALDG.3D [UR16], [UR4], desc[UR6] ;  /* 0x00000610040085b4 */ /* 0x0007e20008011000 */
[----:B------:R-:W-:Y:S05]  /*4d00*/  VOTEU.ALL UP0, P1 ;  /* 0x0000000000ff7886 */ /* 0x000fea0000800000 */
[----:B------:R3:W-:Y:S01]  /*4d10*/  @!UP0 UTMALDG.3D [UR8], [UR4], desc[UR6] ;  /* 0x00000608040085b4 */ /* 0x0007e20008011000 */
[----:B------:R3:W-:Y:S01]  /*4d20*/  @!P1 SYNCS.ARRIVE.TRANS64.RED.A0TR RZ, [UR29+0x20], R11 ;  /* 0x0000200bffff99a7 */ /* 0x0007e2000830041d */
[----:B------:R-:W-:Y:S01]  /*4d30*/  SYNCS.ARRIVE.TRANS64.RED.A1T0 RZ, [UR49], RZ ;  /* 0x000000ffffff79a7 */ /* 0x000fe20008100431 */
[----:B----4-:R-:W-:Y:S11]  /*4d40*/  R2UR UR54, R3 ;  /* 0x00000000033672ca */ /* 0x010ff600000e0000 */
[----:B------:R-:W-:Y:S02]  /*4d50*/  @!UPT UIADD3 URZ, UPT, UPT, URZ, URZ, URZ ;  /* 0x000000fffffff290 */ /* 0x000fe4000fffe0ff */
[----:B------:R-:W-:Y:S01]  /*4d60*/  UIADD3 UR46, UPT, UPT, UR14, UR54, URZ ;  /* 0x000000360e2e7290 */ /* 0x000fe2000fffe0ff */
[----:B---3--:R-:W-:Y:S11]  /*4d70*/  BRA.U UP3, `(.L_x_73) ;  /* 0xfffffff1037c7547 */ /* 0x008ff6000b83ffff */
[----:B------:R-:W-:Y:S07]  /*4d80*/  MOV R2, UR29 ;  /* 0x0000001d00027c02 */ /* 0x000fee0008000f00 */
.L_x_74:
[----:B-1----:R-:W-:-:S04]  /*4d90*/  SHF.L.U32 R0, R9, 0x1f, RZ ;  /* 0x0000001f09007819 */ /* 0x002fc800000006ff */
[----:B------:R1:W2:Y:S03]  /*4da0*/  SYNCS.PHASECHK.TRANS64.TRYWAIT P0, [R2+URZ+0x28], R0 ;  /* 0x00002800020075a7 */ /* 0x0002a600080011ff */
[----:B--2---:R-:W-:Y:S05]  /*4db0*/  @!P0 NANOSLEEP.SYNCS 0x989680 ;  /* 0x009896800000895d */ /* 0x004fea0003900000 */
[----:B------:R-:W2:Y:S02]  /*4dc0*/  @!P0 SYNCS.PHASECHK.TRANS64 P0, [R2+URZ+0x28], R0 ;  /* 0x00002800020085a7 */ /* 0x000ea400080010ff */
[----:B--2---:R-:W-:Y:S05]  /*4dd0*/  @P0 EXIT ;  /* 0x000000000000094d */ /* 0x004fea0003800000 */
[----:B------:R-:W-:Y:S05]  /*4de0*/  BRA `(.L_x_74) ;  /* 0xfffffffc00e87947 */ /* 0x000fea000383ffff */
.L_x_65:
[----:B------:R-:W-:-:S06]  /*4df0*/  UISETP.GE.AND UP0, UPT, UR22, 0x4, UPT ;  /* 0x000000041600788c */ /* 0x000fcc000bf06270 */
[----:B------:R-:W-:-:S13]  /*4e00*/  PLOP3.LUT P0, PT, PT, PT, UP0, 0x80, 0x8 ;  /* 0x000000000008781c */ /* 0x000fda0003f0f008 */
[----:B--2---:R-:W-:Y:S05]  /*4e10*/  @!P0 EXIT ;  /* 0x000000000000894d */ /* 0x004fea0003800000 */
[----:B------:R-:W-:Y:S06]  /*4e20*/  BAR.SYNC.DEFER_BLOCKING 0x6, 0xa0 ;  /* 0x0182800000007b1d */ /* 0x000fec0000010000 */
[----:B------:R-:W1:Y:S01]  /*4e30*/  LDCU.64 UR8, c[0x0][0x888] ;  /* 0x00011100ff0877ac */ /* 0x000e620008000a00 */
[----:B------:R-:W-:Y:S01]  /*4e40*/  UMOV UR4, 0x400 ;  /* 0x0000040000047882 */ /* 0x000fe20000000000 */
[----:B------:R-:W2:Y:S01]  /*4e50*/  LDCU.64 UR6, c[0x0][0x890] ;  /* 0x00011200ff0677ac */ /* 0x000ea20008000a00 */
[----:B------:R-:W-:Y:S01]  /*4e60*/  ULEA UR4, UR5, UR4, 0x18 ;  /* 0x0000000405047291 */ /* 0x000fe2000f8ec0ff */
[----:B------:R-:W3:Y:S02]  /*4e70*/  LDCU UR44, c[0x0][0xb0c] ;  /* 0x00016180ff2c77ac */ /* 0x000ee40008000800 */
[----:B------:R-:W-:Y:S01]  /*4e80*/  UMOV UR5, URZ ;  /* 0x000000ff00057c82 */ /* 0x000fe20008000000 */
[----:B------:R-:W4:Y:S01]  /*4e90*/  LDCU UR41, c[0x0][0xb30] ;  /* 0x00016600ff2977ac */ /* 0x000f220008000800 */
[----:B------:R-:W-:-:S04]  /*4ea0*/  MOV R248, UR5 ;  /* 0x0000000500f87c02 */ /* 0x000fc80008000f00 */
[----:B------:R-:W5:Y:S01]  /*4eb0*/  LDS R16, [UR4+0xf0] ;  /* 0x0000f004ff107984 */ /* 0x000f620008000800 */
[----:B-1----:R-:W-:Y:S01]  /*4ec0*/  IMAD.U32 R0, RZ, RZ, UR8 ;  /* 0x00000008ff007e24 */ /* 0x002fe2000f8e00ff */
[----:B------:R-:W-:Y:S01]  /*4ed0*/  MOV R4, UR9 ;  /* 0x0000000900047c02 */ /* 0x000fe20008000f00 */
[----:B------:R-:W1:Y:S01]  /*4ee0*/  LDCU.64 UR8, c[0x0][0x8b0] ;  /* 0x00011600ff0877ac */ /* 0x000e620008000a00 */
[----:B--2---:R-:W-:Y:S02]  /*4ef0*/  MOV R5, UR6 ;  /* 0x0000000600057c02 */ /* 0x004fe40008000f00 */
[----:B------:R2:W-:Y:S01]  /*4f00*/  STL [R1+0xc], R0 ;  /* 0x00000c0001007387 */ /* 0x0005e20000100800 */
[----:B------:R-:W-:Y:S01]  /*4f10*/  UMOV UR4, URZ ;  /* 0x000000ff00047c82 */ /* 0x000fe20008000000 */
[----:B------:R-:W1:Y:S01]  /*4f20*/  LDCU.64 UR42, c[0x0][0xb28] ;  /* 0x00016500ff2a77ac */ /* 0x000e620008000a00 */
[----:B------:R-:W-:Y:S01]  /*4f30*/  IMAD.U32 R249, RZ, RZ, UR4 ;  /* 0x00000004fff97e24 */ /* 0x000fe2000f8e00ff */
[----:B------:R3:W-:Y:S01]  /*4f40*/  STL [R1+0x8], R4 ;  /* 0x0000080401007387 */ /* 0x0007e20000100800 */
[----:B------:R-:W-:Y:S01]  /*4f50*/  IMAD.U32 R246, RZ, RZ, UR4 ;  /* 0x00000004fff67e24 */ /* 0x000fe2000f8e00ff */
[----:B------:R-:W-:Y:S01]  /*4f60*/  UMOV UR40, URZ ;  /* 0x000000ff00287c82 */ /* 0x000fe20008000000 */
[----:B------:R-:W-:Y:S01]  /*4f70*/  UMOV UR17, URZ ;  /* 0x000000ff00117c82 */ /* 0x000fe20008000000 */
[----:B------:R1:W-:Y:S01]  /*4f80*/  STL [R1+0x4], R5 ;  /* 0x0000040501007387 */ /* 0x0003e20000100800 */
[----:B--2---:R-:W-:-:S02]  /*4f90*/  IMAD.U32 R0, R6, 0x10000, RZ ;  /* 0x0001000006007824 */ /* 0x004fc400078e00ff */
[----:B---3--:R-:W-:Y:S01]  /*4fa0*/  IMAD.U32 R4, RZ, RZ, UR7 ;  /* 0x00000007ff047e24 */ /* 0x008fe2000f8e00ff */
[----:B------:R-:W2:Y:S02]  /*4fb0*/  LDCU.64 UR6, c[0x0][0x8a8] ;  /* 0x00011500ff0677ac */ /* 0x000ea40008000a00 */
[----:B------:R-:W-:Y:S02]  /*4fc0*/  LOP3.LUT R0, R0, 0x600000, RZ, 0xc0, !PT ;  /* 0x0060000000007812 */ /* 0x000fe400078ec0ff */
[----:B-1----:R-:W-:Y:S01]  /*4fd0*/  MOV R5, UR8 ;  /* 0x0000000800057c02 */ /* 0x002fe20008000f00 */
[----:B------:R1:W-:Y:S01]  /*4fe0*/  STL [R1+0x30], R4 ;  /* 0x0000300401007387 */ /* 0x0003e20000100800 */
[----:B-----5:R-:W-:-:S03]  /*4ff0*/  IADD3 R16, PT, PT, R16, R0, RZ ;  /* 0x0000000010107210 */ /* 0x020fc60007ffe0ff */
[----:B------:R2:W-:Y:S01]  /*5000*/  STL [R1+0x10], R5 ;  /* 0x0000100501007387 */ /* 0x0005e20000100800 */
[----:B-1----:R-:W-:Y:S01]  /*5010*/  IMAD.U32 R4, RZ, RZ, UR9 ;  /* 0x00000009ff047e24 */ /* 0x002fe2000f8e00ff */
[----:B------:R-:W1:Y:S01]  /*5020*/  LDCU.128 UR8, c[0x0][0xb10] ;  /* 0x00016200ff0877ac */ /* 0x000e620008000c00 */
[----:B--2---:R-:W-:-:S03]  /*5030*/  MOV R5, UR6 ;  /* 0x0000000600057c02 */ /* 0x004fc60008000f00 */
[----:B------:R2:W-:Y:S04]  /*5040*/  STL [R1+0x2c], R4 ;  /* 0x00002c0401007387 */ /* 0x0005e80000100800 */
[----:B------:R-:W-:Y:S01]  /*5050*/  STL [R1+0x28], R5 ;  /* 0x0000280501007387 */ /* 0x000fe20000100800 */
[----:B-1----:R-:W-:Y:S02]  /*5060*/  IMAD.U32 R0, RZ, RZ, UR8 ;  /* 0x00000008ff007e24 */ /* 0x002fe4000f8e00ff */
[----:B------:R-:W-:Y:S02]  /*5070*/  IMAD.U32 R18, RZ, RZ, UR10 ;  /* 0x0000000aff127e24 */ /* 0x000fe4000f8e00ff */
[----:B--2---:R-:W-:-:S05]  /*5080*/  IMAD.U32 R4, RZ, RZ, UR7 ;  /* 0x00000007ff047e24 */ /* 0x004fca000f8e00ff */
[----:B------:R1:W-:Y:S04]  /*5090*/  STL [R1+0x24], R4 ;  /* 0x0000240401007387 */ /* 0x0003e80000100800 */
[----:B------:R2:W-:Y:S01]  /*50a0*/  STL [R1+0x20], R0 ;  /* 0x0000200001007387 */ /* 0x0005e20000100800 */
[----:B-1----:R-:W-:Y:S02]  /*50b0*/  MOV R4, UR9 ;  /* 0x0000000900047c02 */ /* 0x002fe40008000f00 */
[----:B--2---:R-:W-:-:S03]  /*50c0*/  MOV R0, UR11 ;  /* 0x0000000b00007c02 */ /* 0x004fc60008000f00 */
[----:B------:R1:W-:Y:S04]  /*50d0*/  STL [R1+0x1c], R4 ;  /* 0x00001c0401007387 */ /* 0x0003e80000100800 */
[----:B----4-:R1:W-:Y:S02]  /*50e0*/  STL [R1+0x18], R0 ;  /* 0x0000180001007387 */ /* 0x0103e40000100800 */
.L_x_101:
[----:B------:R-:W2:Y:S01]  /*50f0*/  S2UR UR20, SR_CgaCtaId ;  /* 0x00000000001479c3 */ /* 0x000ea20000008800 */
[----:B------:R-:W-:Y:S01]  /*5100*/  R2UR UR5, R248 ;  /* 0x00000000f80572ca */ /* 0x000fe200000e0000 */
[----:B------:R-:W-:Y:S11]  /*5110*/  UMOV UR4, 0x400 ;  /* 0x0000040000047882 */ /* 0x000ff60000000000 */
[----:B------:R-:W-:Y:S01]  /*5120*/  @!UPT UIADD3 URZ, UPT, UPT, URZ, URZ, URZ ;  /* 0x000000fffffff290 */ /* 0x000fe2000fffe0ff */
[----:B-1----:R-:W-:Y:S05]  /*5130*/  IMAD.U32 R0, RZ, RZ, UR5 ;  /* 0x00000005ff007e24 */ /* 0x002fea000f8e00ff */
[----:B------:R-:W-:Y:S01]  /*5140*/  SHF.L.U32 R0, R0, 0x1f, RZ ;  /* 0x0000001f00007819 */ /* 0x000fe200000006ff */
[----:B--2---:R-:W-:Y:S04]  /*5150*/  ULEA UR16, UR20, UR4, 0x18 ;  /* 0x0000000414107291 */ /* 0x004fe8000f8ec0ff */
[----:B------:R-:W-:Y:S09]  /*5160*/  ULEA UR4, UR17, UR16, 0x3 ;  /* 0x0000001011047291 */ /* 0x000ff2000f8e18ff */
[----:B------:R-:W1:Y:S02]  /*5170*/  SYNCS.PHASECHK.TRANS64.TRYWAIT P0, [UR4+0x40], R0 ;  /* 0x00004000ff0075a7 */ /* 0x000e640008001104 */
[----:B-1----:R-:W-:Y:S05]  /*5180*/  @!P0 BRA `(.L_x_75) ;  /* 0x0000005800508947 */ /* 0x002fea0003800000 */
.L_x_130:
[----:B------:R-:W-:Y:S02]  /*5190*/  ULEA UR5, UR17, UR16, 0x4 ;  /* 0x0000001011057291 */ /* 0x000fe4000f8e20ff */
[----:B------:R-:W-:Y:S01]  /*51a0*/  UIADD3 UR4, UPT, UPT, UR4, 0x50, URZ ;  /* 0x0000005004047890 */ /* 0x000fe2000fffe0ff */
[----:B------:R-:W2:Y:S03]  /*51b0*/  LDCU UR10, c[0x0][0xb24] ;  /* 0x00016480ff0a77ac */ /* 0x000ea60008000800 */
[----:B------:R-:W-:Y:S03]  /*51c0*/  UPRMT UR4, URZ, 0x654, UR4 ;  /* 0x00000654ff047896 */ /* 0x000fe60008000004 */
[----:B------:R-:W3:Y:S01]  /*51d0*/  LDS.128 R4, [UR5+0xd0] ;  /* 0x0000d005ff047984 */ /* 0x000ee20008000c00 */
[----:B------:R-:W-:Y:S01]  /*51e0*/  @!PT LDS RZ, [RZ] ;  /* 0x00000000fffff984 */ /* 0x000fe20000000800 */
[----:B------:R-:W-:Y:S01]  /*51f0*/  @!PT LDS RZ, [RZ] ;  /* 0x00000000fffff984 */ /* 0x000fe20000000800 */
[----:B------:R-:W-:Y:S01]  /*5200*/  @!PT LDS RZ, [RZ] ;  /* 0x00000000fffff984 */ /* 0x000fe20000000800 */
[----:B------:R-:W-:Y:S01]  /*5210*/  @!PT LDS RZ, [RZ] ;  /* 0x00000000fffff984 */ /* 0x000fe20000000800 */
[----:B------:R4:W-:Y:S07]  /*5220*/  MEMBAR.ALL.CTA ;  /* 0x0000000000007992 */ /* 0x0009ee0000008000 */
[----:B----4-:R-:W4:Y:S02]  /*5230*/  FENCE.VIEW.ASYNC.S ;  /* 0x00000000000073c6 */ /* 0x010f240000000000 */
[----:B----4-:R-:W-:Y:S01]  /*5240*/  SYNCS.ARRIVE.TRANS64.RED.A1T0 RZ, [UR4], RZ ;  /* 0x000000ffffff79a7 */ /* 0x010fe20008100404 */
[----:B---3--:R-:W-:Y:S11]  /*5250*/  LOP3.LUT P0, RZ, R6, 0x1, RZ, 0xc0, !PT ;  /* 0x0000000106ff7812 */ /* 0x008ff6000780c0ff */
[----:B------:R-:W-:Y:S02]  /*5260*/  @!UPT UIADD3 URZ, UPT, UPT, URZ, URZ, URZ ;  /* 0x000000fffffff290 */ /* 0x000fe4000fffe0ff */
[----:B------:R-:W-:Y:S01]  /*5270*/  VOTEU.ANY UP0, P0 ;  /* 0x0000000000ff7886 */ /* 0x000fe20000000100 */
[----:B------:R-:W-:Y:S01]  /*5280*/  PLOP3.LUT P3, PT, PT, PT, UP0, 0x80, 0x8 ;  /* 0x000000000008781c */ /* 0x000fe20003f6f008 */
[----:B------:R-:W-:Y:S01]  /*5290*/  UP2UR UR5, UPR, URZ, 0x1 ;  /* 0x00000001ff057883 */ /* 0x000fe20008000000 */
[----:B------:R-:W-:Y:S02]  /*52a0*/  PLOP3.LUT P1, PT, PT, PT, UP0, 0x80, 0x8 ;  /* 0x000000000008781c */ /* 0x000fe40003f2f008 */
[----:B------:R-:W-:Y:S02]  /*52b0*/  PLOP3.LUT P2, PT, PT, PT, UP0, 0x80, 0x8 ;  /* 0x000000000008781c */ /* 0x000fe40003f4f008 */
[----:B------:R-:W-:Y:S01]  /*52c0*/  PLOP3.LUT P0, PT, PT, PT, UP0, 0x80, 0x8 ;  /* 0x000000000008781c */ /* 0x000fe20003f0f008 */
[----:B--2---:R-:W-:Y:S01]  /*52d0*/  UISETP.GE.AND UP0, UPT, UR10, 0x1, UPT ;  /* 0x000000010a00788c */ /* 0x004fe2000bf06270 */
[----:B------:R-:W-:Y:S05]  /*52e0*/  IMAD.U32 R247, RZ, RZ, UR5 ;  /* 0x00000005fff77e24 */ /* 0x000fea000f8e00ff */
[----:B-1----:R-:W-:Y:S02]  /*52f0*/  @P3 MOV R2, R4 ;  /* 0x0000000400023202 */ /* 0x002fe40000000f00 */
[----:B------:R-:W-:Y:S02]  /*5300*/  @P1 LOP3.LUT R0, R5, 0xffff, RZ, 0xc0, !PT ;  /* 0x0000ffff05001812 */ /* 0x000fe400078ec0ff */
[----:B------:R-:W-:Y:S02]  /*5310*/  @P2 R2UR UR39, R2 ;  /* 0x00000000022722ca */ /* 0x000fe400000e0000 */
[----:B------:R-:W-:Y:S01]  /*5320*/  @P0 R2UR UR38, R0 ;  /* 0x00000000002602ca */ /* 0x000fe200000e0000 */
[----:B------:R-:W-:Y:S03]  /*5330*/  @!UPT UIADD3 URZ, UPT, UPT, URZ, URZ, URZ ;  /* 0x000000fffffff290 */ /* 0x000fe6000fffe0ff */
[----:B------:R-:W-:Y:S11]  /*5340*/  BRA.U !UP0, `(.L_x_76) ;  /* 0x0000000108e87547 */ /* 0x000ff6000b800000 */
[----:B------:R-:W1:Y:S01]  /*5350*/  LDCU UR7, c[0x0][0x370] ;  /* 0x00006e00ff0777ac */ /* 0x000e620008000800 */
[----:B------:R-:W2:Y:S01]  /*5360*/  LDL R9, [R1+0x18] ;  /* 0x0000180001097983 */ /* 0x000ea20000100800 */
[----:B------:R-:W-:Y:S01]  /*5370*/  R2UR UR21, R18 ;  /* 0x00000000121572ca */ /* 0x000fe200000e0000 */
[----:B------:R-:W3:Y:S02]  /*5380*/  LDCU UR4, c[0x0][0x374] ;  /* 0x00006e80ff0477ac */ /* 0x000ee40008000800 */
[----:B------:R-:W4:Y:S01]  /*5390*/  LDL R8, [R1+0x20] ;  /* 0x0000200001087983 */ /* 0x000f220000100800 */
[----:B------:R-:W-:Y:S03]  /*53a0*/  UISETP.NE.AND UP1, UPT, UR44, 0x1, UPT ;  /* 0x000000012c00788c */ /* 0x000fe6000bf25270 */
[----:B------:R-:W5:Y:S01]  /*53b0*/  LDL R3, [R1+0x1c] ;  /* 0x00001c0001037983 */ /* 0x000f620000100800 */
[----:B------:R-:W-:Y:S05]  /*53c0*/  UISETP.NE.AND UP2, UPT, UR10, 0x1, UPT ;  /* 0x000000010a00788c */ /* 0x000fea000bf45270 */
[----:B------:R-:W-:Y:S01]  /*53d0*/  UISETP.NE.AND UP0, UPT, UR21, 0x1, UPT ;  /* 0x000000011500788c */ /* 0x000fe2000bf05270 */
[----:B-----5:R-:W-:Y:S02]  /*53e0*/  R2UR UR11, R3 ;  /* 0x00000000030b72ca */ /* 0x020fe400000e0000 */
[----:B--2---:R-:W-:Y:S02]  /*53f0*/  R2UR UR6, R9 ;  /* 0x00000000090672ca */ /* 0x004fe400000e0000 */
[----:B----4-:R-:W-:Y:S11]  /*5400*/  R2UR UR5, R8 ;  /* 0x00000000080572ca */ /* 0x010ff600000e0000 */
[----:B---3--:R-:W-:Y:S02]  /*5410*/  UIMAD.WIDE.U32 UR8, UR4, UR6, URZ ;  /* 0x00000006040872a5 */ /* 0x008fe4000f8e00ff */
[----:B------:R-:W-:Y:S01]  /*5420*/  UIMAD.WIDE.U32 UR12, UR38, UR6, URZ ;  /* 0x00000006260c72a5 */ /* 0x000fe2000f8e00ff */
[----:B------:R-:W2:Y:S01]  /*5430*/  LDCU UR6, c[0x0][0xb20] ;  /* 0x00016400ff0677ac */ /* 0x000ea20008000800 */
[----:B------:R-:W-:Y:S02]  /*5440*/  UIMAD.WIDE.U32 UR18, UR39, UR5, URZ ;  /* 0x00000005271272a5 */ /* 0x000fe4000f8e00ff */
[----:B-1----:R-:W-:Y:S03]  /*5450*/  UIMAD.WIDE.U32 UR14, UR7, UR5, URZ ;  /* 0x00000005070e72a5 */ /* 0x002fe6000f8e00ff */
[----:B------:R-:W-:Y:S02]  /*5460*/  UMOV UR5, UR9 ;  /* 0x0000000900057c82 */ /* 0x000fe40008000000 */
[----:B--2---:R-:W-:Y:S03]  /*5470*/  @UP0 USHF.R.U32.HI UR4, URZ, UR6, UR5 ;  /* 0x00000006ff040299 */ /* 0x004fe60008011605 */
[----:B------:R-:W-:Y:S01]  /*5480*/  UMOV UR5, UR13 ;  /* 0x0000000d00057c82 */ /* 0x000fe20008000000 */
[----:B------:R-:W-:Y:S02]  /*5490*/  UIMAD.WIDE.U32 UR8, UR4, UR42, URZ ;  /* 0x0000002a040872a5 */ /* 0x000fe4000f8e00ff */
[----:B------:R-:W-:Y:S03]  /*54a0*/  USHF.R.U32.HI UR6, URZ, UR6, UR5 ;  /* 0x00000006ff067299 */ /* 0x000fe60008011605 */
[----:B------:R-:W-:Y:S01]  /*54b0*/  UMOV UR5, UR15 ;  /* 0x0000000f00057c82 */ /* 0x000fe20008000000 */
[----:B------:R-:W-:Y:S02]  /*54c0*/  USEL UR6, UR38, UR6, !UP0 ;  /* 0x0000000626067287 */ /* 0x000fe4000c000000 */
[----:B------:R-:W-:Y:S01]  /*54d0*/  @UP1 USHF.R.U32.HI UR7, URZ, UR11, UR5 ;  /* 0x0000000bff071299 */ /* 0x000fe20008011605 */
[----:B------:R-:W-:Y:S02]  /*54e0*/  UMOV UR8, UR9 ;  /* 0x0000000900087c82 */ /* 0x000fe40008000000 */
[----:B------:R-:W-:Y:S01]  /*54f0*/  UMOV UR5, UR19 ;  /* 0x0000001300057c82 */ /* 0x000fe20008000000 */
[----:B------:R-:W-:Y:S02]  /*5500*/  UIMAD.WIDE.U32 UR12, UR7, UR42, URZ ;  /* 0x0000002a070c72a5 */ /* 0x000fe4000f8e00ff */
[----:B------:R-:W-:Y:S02]  /*5510*/  @UP2 USHF.R.U32.HI UR4, URZ, UR43, UR8 ;  /* 0x0000002bff042299 */ /* 0x000fe40008011608 */
[----:B------:R-:W-:Y:S02]  /*5520*/  USHF.R.U32.HI UR5, URZ, UR11, UR5 ;  /* 0x0000000bff057299 */ /* 0x000fe40008011605 */
[----:B------:R-:W-:Y:S02]  /*5530*/  UIMAD UR4, UR10, UR4, URZ ;  /* 0x000000040a0472a4 */ /* 0x000fe4000f8e02ff */
[----:B------:R-:W-:Y:S02]  /*5540*/  USEL UR5, UR39, UR5, !UP1 ;  /* 0x0000000527057287 */ /* 0x000fe4000c800000 */
[----:B------:R-:W-:Y:S01]  /*5550*/  UISETP.GE.AND UP0, UPT, UR6, UR4, UPT ;  /* 0x000000040600728c */ /* 0x000fe2000bf06270 */
[----:B------:R-:W-:Y:S01]  /*5560*/  UMOV UR8, UR13 ;  /* 0x0000000d00087c82 */ /* 0x000fe20008000000 */
[----:B------:R-:W-:Y:S02]  /*5570*/  UIMAD.WIDE.U32 UR12, UR6, UR42, URZ ;  /* 0x0000002a060c72a5 */ /* 0x000fe4000f8e00ff */
[----:B------:R-:W-:Y:S04]  /*5580*/  @UP2 USHF.R.U32.HI UR7, URZ, UR43, UR8 ;  /* 0x0000002bff072299 */ /* 0x000fe80008011608 */
[----:B------:R-:W-:Y:S01]  /*5590*/  UIMAD UR8, UR10, UR7, URZ ;  /* 0x000000070a0872a4 */ /* 0x000fe2000f8e02ff */
[----:B------:R-:W-:Y:S03]  /*55a0*/  UMOV UR4, UR13 ;  /* 0x0000000d00047c82 */ /* 0x000fe60008000000 */
[----:B------:R-:W-:Y:S02]  /*55b0*/  UISETP.GE.OR UP0, UPT, UR5, UR8, UP0 ;  /* 0x000000080500728c */ /* 0x000fe40008706670 */
[----:B------:R-:W-:Y:S02]  /*55c0*/  USHF.R.U32.HI UR4, URZ, UR43, UR4 ;  /* 0x0000002bff047299 */ /* 0x000fe40008011604 */
[----:B------:R-:W-:Y:S02]  /*55d0*/  UIMAD.WIDE.U32 UR8, UR5, UR42, URZ ;  /* 0x0000002a050872a5 */ /* 0x000fe4000f8e00ff */
[----:B------:R-:W-:Y:S02]  /*55e0*/  USEL UR12, UR6, UR4, !UP2 ;  /* 0x00000004060c7287 */ /* 0x000fe4000d000000 */
[----:B------:R-:W-:Y:S02]  /*55f0*/  UIADD3 UR8, UPT, UPT, -UR5, URZ, URZ ;  /* 0x000000ff05087290 */ /* 0x000fe4000fffe1ff */
[----:B------:R-:W-:Y:S01]  /*5600*/  UIADD3 UR11, UPT, UPT, -UR12, URZ, URZ ;  /* 0x000000ff0c0b7290 */ /* 0x000fe2000fffe1ff */
[----:B------:R-:W-:Y:S01]  /*5610*/  @!UP0 UMOV UR4, UR9 ;  /* 0x0000000900048c82 */ /* 0x000fe20008000000 */
[----:B------:R-:W-:Y:S02]  /*5620*/  UIADD3 UR9, UPT, UPT, -UR6, URZ, URZ ;  /* 0x000000ff06097290 */ /* 0x000fe4000fffe1ff */
[----:B------:R-:W-:Y:S02]  /*5630*/  @!UP0 USHF.R.U32.HI UR4, URZ, UR43, UR4 ;  /* 0x0000002bff048299 */ /* 0x000fe40008011604 */
[----:B------:R-:W-:Y:S02]  /*5640*/  UIMAD UR11, UR10, UR11, UR6 ;  /* 0x0000000b0a0b72a4 */ /* 0x000fe4000f8e0206 */
[----:B------:R-:W-:Y:S04]  /*5650*/  @!UP0 USEL UR4, UR5, UR4, !UP2 ;  /* 0x0000000405048287 */ /* 0x000fe8000d000000 */
[----:B------:R-:W-:Y:S02]  /*5660*/  @!UP0 UIMAD UR11, UR7, UR11, UR4 ;  /* 0x0000000b070b82a4 */ /* 0x000fe4000f8e0204 */
[----:B------:R-:W-:Y:S02]  /*5670*/  @!UP0 UIADD3 UR12, UPT, UPT, UR12, -UR4, URZ ;  /* 0x800000040c0c8290 */ /* 0x000fe4000fffe0ff */
[----:B------:R-:W-:Y:S02]  /*5680*/  UIMAD UR7, UR44, UR8, UR39 ;  /* 0x000000082c0772a4 */ /* 0x000fe4000f8e0227 */
[----:B------:R-:W-:Y:S02]  /*5690*/  @!UP0 UIMAD UR6, UR12, UR10, UR5 ;  /* 0x0000000a0c0682a4 */ /* 0x000fe4000f8e0205 */
[----:B------:R-:W-:Y:S01]  /*56a0*/  UIMAD UR4, UR21, UR9, UR38 ;  /* 0x00000009150472a4 */ /* 0x000fe2000f8e0226 */
[----:B------:R-:W-:Y:S02]  /*56b0*/  @!UP0 UMOV UR5, UR11 ;  /* 0x0000000b00058c82 */ /* 0x000fe40008000000 */
[----:B------:R-:W-:Y:S02]  /*56c0*/  UIMAD UR39, UR5, UR44, UR7 ;  /* 0x0000002c052772a4 */ /* 0x000fe4000f8e0207 */
[----:B------:R-:W-:Y:S11]  /*56d0*/  UIMAD UR38, UR6, UR21, UR4 ;  /* 0x00000015062672a4 */ /* 0x000ff6000f8e0204 */
[----:B------:R-:W-:Y:S01]  /*56e0*/  @!UPT UIADD3 URZ, UPT, UPT, URZ, URZ, URZ ;  /* 0x000000fffffff290 */ /* 0x000fe2000fffe0ff */
.L_x_76:
[----:B------:R-:W-:Y:S01]  /*56f0*/  UISETP.NE.AND UP0, UPT, UR41, 0x1, UPT ;  /* 0x000000012900788c */ /* 0x000fe2000bf05270 */
[----:B------:R-:W2:Y:S04]  /*5700*/  LDL R0, [R1+0x4] ;  /* 0x0000040001007983 */ /* 0x000ea80000100800 */
[----:B------:R-:W3:Y:S06]  /*5710*/  LDL R2, [R1+0x30] ;  /* 0x0000300001027983 */ /* 0x000eec0000100800 */
[----:B------:R-:W1:Y:S01]  /*5720*/  @!UP0 LDCU.128 UR12, c[0x0][0xb10] ;  /* 0x00016200ff0c87ac */ /* 0x000e620008000c00 */
[----:B------:R-:W4:Y:S01]  /*5730*/  @!UP0 LDCU UR5, c[0x0][0xb0c] ;  /* 0x00016180ff0587ac */ /* 0x000f220008000800 */
[----:B------:R-:W5:Y:S01]  /*5740*/  @!UP0 LDCU UR10, c[0x0][0xb20] ;  /* 0x00016400ff0a87ac */ /* 0x000f620008000800 */
[----:B-1----:R-:W-:Y:S02]  /*5750*/  UIMAD.WIDE.U32 UR8, UR39, UR12, URZ ;  /* 0x0000000c270872a5 */ /* 0x002fe4000f8e00ff */
[----:B------:R-:W-:Y:S02]  /*5760*/  UIMAD.WIDE.U32 UR6, UR38, UR15, URZ ;  /* 0x0000000f260672a5 */ /* 0x000fe4000f8e00ff */
[----:B------:R-:W-:Y:S03]  /*5770*/  @!UP0 UISETP.NE.AND UP1, UPT, UR14, 0x1, UPT ;  /* 0x000000010e00888c */ /* 0x000fe6000bf25270 */
[----:B------:R-:W-:Y:S01]  /*5780*/  @!UP0 UMOV UR4, UR9 ;  /* 0x0000000900048c82 */ /* 0x000fe20008000000 */
[----:B----4-:R-:W-:Y:S02]  /*5790*/  @!UP0 UISETP.NE.AND UP2, UPT, UR5, 0x1, UPT ;  /* 0x000000010500888c */ /* 0x010fe4000bf45270 */
[----:B------:R-:W-:Y:S01]  /*57a0*/  @!UP0 USHF.R.U32.HI UR4, URZ, UR13, UR4 ;  /* 0x0000000dff048299 */ /* 0x000fe20008011604 */
[----:B------:R-:W-:Y:S02]  /*57b0*/  @!UP0 UMOV UR6, UR7 ;  /* 0x0000000700068c82 */ /* 0x000fe40008000000 */
[----:B-----5:R-:W-:Y:S02]  /*57c0*/  @!UP0 USHF.R.U32.HI UR6, URZ, UR10, UR6 ;  /* 0x0000000aff068299 */ /* 0x020fe40008011606 */
[----:B------:R-:W-:Y:S02]  /*57d0*/  @!UP0 USEL UR7, UR39, UR4, !UP2 ;  /* 0x0000000427078287 */ /* 0x000fe4000d000000 */
[----:B------:R-:W-:Y:S04]  /*57e0*/  @!UP0 USEL UR6, UR38, UR6, !UP1 ;  /* 0x0000000626068287 */ /* 0x000fe8000c800000 */
[----:B------:R-:W-:Y:S02]  /*57f0*/  @!UP0 UIADD3 UR4, UPT, UPT, -UR7, UR6, URZ ;  /* 0x0000000607048290 */ /* 0x000fe4000fffe1ff */
[----:B------:R-:W-:Y:S02]  /*5800*/  @!UP0 UIADD3 UR6, UPT, UPT, UR7, -UR6, URZ ;  /* 0x8000000607068290 */ /* 0x000fe4000fffe0ff */
[----:B------:R-:W-:Y:S02]  /*5810*/  UIADD3 UR7, UPT, UPT, UR17, 0x1, URZ ;  /* 0x0000000111077890 */ /* 0x000fe4000fffe0ff */
[----:B------:R-:W-:Y:S02]  /*5820*/  @!UP0 UIMAD UR39, UR4, UR5, UR39 ;  /* 0x00000005042782a4 */ /* 0x000fe4000f8e0227 */
[----:B------:R-:W-:Y:S02]  /*5830*/  @!UP0 UIMAD UR38, UR6, UR14, UR38 ;  /* 0x0000000e062682a4 */ /* 0x000fe4000f8e0226 */
[----:B------:R-:W-:Y:S01]  /*5840*/  IMAD.U32 R251, RZ, RZ, UR7 ;  /* 0x00000007fffb7e24 */ /* 0x000fe2000f8e00ff */
[----:B--2---:R-:W-:Y:S02]  /*5850*/  R2UR UR18, R0 ;  /* 0x00000000001272ca */ /* 0x004fe400000e0000 */
[----:B---3--:R-:W-:Y:S11]  /*5860*/  R2UR UR11, R2 ;  /* 0x00000000020b72ca */ /* 0x008ff600000e0000 */
[----:B------:R-:W-:Y:S04]  /*5870*/  UISETP.NE.U32.AND UP3, UPT, UR18, URZ, UPT ;  /* 0x000000ff1200728c */ /* 0x000fe8000bf65070 */
[----:B------:R-:W-:Y:S09]  /*5880*/  UISETP.NE.AND.EX UP3, UPT, UR11, URZ, UPT, UP3 ;  /* 0x000000ff0b00728c */ /* 0x000ff2000bf65330 */
[----:B------:R-:W-:Y:S05]  /*5890*/  BRA.U !UP3, `(.L_x_77) ;  /* 0x000000010b587547 */ /* 0x000fea000b800000 */
[----:B------:R-:W1:Y:S01]  /*58a0*/  LDCU.64 UR8, c[0x0][0x358] ;  /* 0x00006b00ff0877ac */ /* 0x000e620008000a00 */
[----:B------:R-:W2:Y:S01]  /*58b0*/  LDL R3, [R1+0xc] ;  /* 0x00000c0001037983 */ /* 0x000ea20000100800 */
[----:B------:R-:W-:Y:S01]  /*58c0*/  R2UR UR6, R0 ;  /* 0x00000000000672ca */ /* 0x000fe200000e0000 */
[----:B------:R-:W-:Y:S02]  /*58d0*/  IMAD.MOV.U32 R244, RZ, RZ, 0x1 ;  /* 0x00000001fff47424 */ /* 0x000fe400078e00ff */
[----:B------:R-:W3:Y:S01]  /*58e0*/  LDL R2, [R1+0x8] ;  /* 0x0000080001027983 */ /* 0x000ee20000100800 */
[----:B------:R-:W-:Y:S01]  /*58f0*/  IMAD.MOV.U32 R0, RZ, RZ, 0x1 ;  /* 0x00000001ff007424 */ /* 0x000fe200078e00ff */
[----:B---3--:R-:W-:Y:S02]  /*5900*/  R2UR UR4, R2 ;  /* 0x00000000020472ca */ /* 0x008fe400000e0000 */
[----:B--2---:R-:W-:Y:S11]  /*5910*/  R2UR UR5, R3 ;  /* 0x00000000030572ca */ /* 0x004ff600000e0000 */
[----:B------:R-:W-:Y:S02]  /*5920*/  @!UPT UIADD3 URZ, UPT, UPT, URZ, URZ, URZ ;  /* 0x000000fffffff290 */ /* 0x000fe4000fffe0ff */
[----:B------:R-:W-:Y:S04]  /*5930*/  UISETP.NE.U32.AND UP0, UPT, UR5, URZ, UPT ;  /* 0x000000ff0500728c */ /* 0x000fe8000bf05070 */
[----:B------:R-:W-:Y:S06]  /*5940*/  UISETP.NE.AND.EX UP0, UPT, UR4, URZ, UPT, UP0 ;  /* 0x000000ff0400728c */ /* 0x000fec000bf05300 */
[----:B------:R-:W-:Y:S05]  /*5950*/  PLOP3.LUT P0, PT, PT, PT, UP0, 0x80, 0x8 ;  /* 0x000000000008781c */ /* 0x000fea0003f0f008 */
[----:B------:R-:W2:Y:S01]  /*5960*/  @UP0 LDCU.64 UR4, c[0x0][0x888] ;  /* 0x00011100ff0407ac */ /* 0x000ea20008000a00 */
[----:B------:R-:W-:Y:S07]  /*5970*/  @UP0 UIMAD UR6, UR36, UR6, URZ ;  /* 0x00000006240602a4 */ /* 0x000fee000f8e02ff */
[----:B------:R-:W-:Y:S01]  /*5980*/  @!P0 PRMT R244, R0, 0x7610, R244 ;  /* 0x0000761000f48816 */ /* 0x000fe200000000f4 */
[----:B--2---:R-:W-:Y:S06]  /*5990*/  @UP0 UIMAD.WIDE UR4, UR6, 0x4, UR4 ;  /* 0x00000004060408a5 */ /* 0x004fec000f8e0204 */
[----:B------:R-:W-:Y:S02]  /*59a0*/  IMAD.U32 R2, RZ, RZ, UR4 ;  /* 0x00000004ff027e24 */ /* 0x000fe4000f8e00ff */
[----:B------:R-:W-:Y:S05]  /*59b0*/  IMAD.U32 R3, RZ, RZ, UR5 ;  /* 0x00000005ff037e24 */ /* 0x000fea000f8e00ff */
[----:B-1----:R-:W2:Y:S02]  /*59c0*/  @P0 LDG.E R2, desc[UR8][R2.64] ;  /* 0x0000000802020981 */ /* 0x002ea4000c1e1900 */
[----:B--2---:R-:W-:Y:S11]  /*59d0*/  @P0 R2UR UR45, R2 ;  /* 0x00000000022d02ca */ /* 0x004ff600000e0000 */
[----:B------:R-:W-:Y:S03]  /*59e0*/  @!UPT UIADD3 URZ, UPT, UPT, URZ, URZ, URZ ;  /* 0x000000fffffff290 */ /* 0x000fe6000fffe0ff */
[----:B------:R-:W1:Y:S02]  /*59f0*/  @!UP0 LDCU UR45, c[0x0][0x880] ;  /* 0x00011000ff2d87ac */ /* 0x000e640008000800 */
.L_x_77:
[----:B------:R-:W2:Y:S04]  /*5a00*/  LDL R0, [R1+0x10] ;  /* 0x0000100001007983 */ /* 0x000ea80000100800 */
[----:B------:R-:W3:Y:S02]  /*5a10*/  LDL R2, [R1+0x2c] ;  /* 0x00002c0001027983 */ /* 0x000ee40000100800 */
[----:B---3--:R-:W-:Y:S02]  /*5a20*/  R2UR UR4, R2 ;  /* 0x00000000020472ca */ /* 0x008fe400000e0000 */
[----:B--2---:R-:W-:Y:S11]  /*5a30*/  R2UR UR5, R0 ;  /* 0x00000000000572ca */ /* 0x004ff600000e0000 */
[----:B------:R-:W-:Y:S02]  /*5a40*/  @!UPT UIADD3 URZ, UPT, UPT, URZ, URZ, URZ ;  /* 0x000000fffffff290 */ /* 0x000fe4000fffe0ff */
[----:B------:R-:W-:Y:S04]  /*5a50*/  UISETP.NE.U32.AND UP0, UPT, UR5, URZ, UPT ;  /* 0x000000ff0500728c */ /* 0x000fe8000bf05070 */
[----:B------:R-:W-:Y:S09]  /*5a60*/  UISETP.NE.AND.EX UP0, UPT, UR4, URZ, UPT, UP0 ;  /* 0x000000ff0400728c */ /* 0x000ff2000bf05300 */
[----:B------:R-:W-:Y:S05]  /*5a70*/  BRA.U !UP0, `(.L_x_78) ;  /* 0x00000001084c7547 */ /* 0x000fea000b800000 */
[----:B------:R-:W2:Y:S01]  /*5a80*/  LDCU.64 UR8, c[0x0][0x358] ;  /* 0x00006b00ff0877ac */ /* 0x000ea20008000a00 */
[----:B------:R-:W3:Y:S01]  /*5a90*/  LDL R3, [R1+0x28] ;  /* 0x0000280001037983 */ /* 0x000ee20000100800 */
[----:B------:R-:W-:Y:S03]  /*5aa0*/  R2UR UR6, R0 ;  /* 0x00000000000672ca */ /* 0x000fe600000e0000 */
[----:B------:R-:W4:Y:S02]  /*5ab0*/  LDL R2, [R1+0x24] ;  /* 0x0000240001027983 */ /* 0x000f240000100800 */
[----:B----4-:R-:W-:Y:S02]  /*5ac0*/  R2UR UR4, R2 ;  /* 0x00000000020472ca */ /* 0x010fe400000e0000 */
[----:B---3--:R-:W-:Y:S11]  /*5ad0*/  R2UR UR5, R3 ;  /* 0x00000000030572ca */ /* 0x008ff600000e0000 */
[----:B------:R-:W-:Y:S02]  /*5ae0*/  @!UPT UIADD3 URZ, UPT, UPT, URZ, URZ, URZ ;  /* 0x000000fffffff290 */ /* 0x000fe4000fffe0ff */
[----:B------:R-:W-:Y:S04]  /*5af0*/  UISETP.NE.U32.AND UP0, UPT, UR5, URZ, UPT ;  /* 0x000000ff0500728c */ /* 0x000fe8000bf05070 */
[----:B------:R-:W-:Y:S06]  /*5b00*/  UISETP.NE.AND.EX UP0, UPT, UR4, URZ, UPT, UP0 ;  /* 0x000000ff0400728c */ /* 0x000fec000bf05300 */
[----:B------:R-:W-:Y:S05]  /*5b10*/  PLOP3.LUT P0, PT, PT, PT, UP0, 0x80, 0x8 ;  /* 0x000000000008781c */ /* 0x000fea0003f0f008 */
[----:B------:R-:W3:Y:S01]  /*5b20*/  @UP0 LDCU.64 UR4, c[0x0][0x8a8] ;  /* 0x00011500ff0407ac */ /* 0x000ee20008000a00 */
[----:B------:R-:W-:Y:S04]  /*5b30*/  @UP0 UIMAD UR6, UR36, UR6, URZ ;  /* 0x00000006240602a4 */ /* 0x000fe8000f8e02ff */
[----:B---3--:R-:W-:Y:S06]  /*5b40*/  @UP0 UIMAD.WIDE UR4, UR6, 0x4, UR4 ;  /* 0x00000004060408a5 */ /* 0x008fec000f8e0204 */
[----:B------:R-:W-:Y:S02]  /*5b50*/  IMAD.U32 R2, RZ, RZ, UR4 ;  /* 0x00000004ff027e24 */ /* 0x000fe4000f8e00ff */
[----:B------:R-:W-:Y:S05]  /*5b60*/  IMAD.U32 R3, RZ, RZ, UR5 ;  /* 0x00000005ff037e24 */ /* 0x000fea000f8e00ff */
[----:B--2---:R-:W2:Y:S02]  /*5b70*/  @P0 LDG.E R2, desc[UR8][R2.64] ;  /* 0x0000000802020981 */ /* 0x004ea4000c1e1900 */
[----:B--2---:R-:W-:Y:S11]  /*5b80*/  @P0 R2UR UR37, R2 ;  /* 0x00000000022502ca */ /* 0x004ff600000e0000 */
[----:B------:R-:W-:Y:S03]  /*5b90*/  @!UPT UIADD3 URZ, UPT, UPT, URZ, URZ, URZ ;  /* 0x000000fffffff290 */ /* 0x000fe6000fffe0ff */
[----:B------:R-:W2:Y:S02]  /*5ba0*/  @!UP0 LDCU UR37, c[0x0][0x8a0] ;  /* 0x00011400ff2587ac */ /* 0x000ea40008000800 */
.L_x_78:
[----:B------:R-:W-:Y:S01]  /*5bb0*/  UPLOP3.LUT UP1, UPT, UPT, UPT, UPT, 0x40, 0x4 ;  /* 0x000000000004789c */ /* 0x000fe20003f2e870 */
[----:B------:R-:W3:Y:S01]  /*5bc0*/  LDL R0, [R1+0x14] ;  /* 0x0000140001007983 */ /* 0x000ee20000100800 */
[----:B------:R-:W-:Y:S02]  /*5bd0*/  R2UR UR4, R247 ;  /* 0x00000000f70472ca */ /* 0x000fe400000e0000 */
[----:B------:R-:W-:Y:S02]  /*5be0*/  CS2R R162, SRZ ;  /* 0x0000000000a27805 */ /* 0x000fe4000001ff00 */
[----:B------:R-:W-:Y:S02]  /*5bf0*/  R2UR UR8, R246 ;  /* 0x00000000f60872ca */ /* 0x000fe400000e0000 */
[----:B------:R-:W-:Y:S02]  /*5c00*/  CS2R R160, SRZ ;  /* 0x0000000000a07805 */ /* 0x000fe4000001ff00 */
[----:B------:R-:W-:Y:S02]  /*5c10*/  R2UR UR7, R249 ;  /* 0x00000000f90772ca */ /* 0x000fe400000e0000 */
[----:B------:R-:W-:Y:S02]  /*5c20*/  CS2R R158, SRZ ;  /* 0x00000000009e7805 */ /* 0x000fe4000001ff00 */
[----:B------:R-:W-:Y:S02]  /*5c30*/  R2UR UR6, R250 ;  /* 0x00000000fa0672ca */ /* 0x000fe400000e0000 */
[----:B------:R-:W-:Y:S02]  /*5c40*/  CS2R R156, SRZ ;  /* 0x00000000009c7805 */ /* 0x000fe4000001ff00 */
[----:B------:R-:W-:Y:S02]  /*5c50*/  CS2R R154, SRZ ;  /* 0x00000000009a7805 */ /* 0x000fe4000001ff00 */
[----:B------:R-:W-:Y:S02]  /*5c60*/  CS2R R152, SRZ ;  /* 0x0000000000987805 */ /* 0x000fe4000001ff00 */
[----:B------:R-:W-:Y:S02]  /*5c70*/  CS2R R150, SRZ ;  /* 0x0000000000967805 */ /* 0x000fe4000001ff00 */
[----:B------:R-:W-:Y:S02]  /*5c80*/  CS2R R148, SRZ ;  /* 0x0000000000947805 */ /* 0x000fe4000001ff00 */
[----:B------:R-:W-:Y:S01]  /*5c90*/  CS2R R146, SRZ ;  /* 0x0000000000927805 */ /* 0x000fe2000001ff00 */
[----:B------:R-:W-:Y:S01]  /*5ca0*/  UISETP.NE.AND UP4, UPT, UR4, URZ, UPT ;  /* 0x000000ff0400728c */ /* 0x000fe2000bf85270 */
[----:B------:R-:W-:Y:S02]  /*5cb0*/  CS2R R144, SRZ ;  /* 0x0000000000907805 */ /* 0x000fe4000001ff00 */
[----:B------:R-:W-:Y:S02]  /*5cc0*/  CS2R R142, SRZ ;  /* 0x00000000008e7805 */ /* 0x000fe4000001ff00 */
[----:B------:R-:W-:Y:S02]  /*5cd0*/  CS2R R140, SRZ ;  /* 0x00000000008c7805 */ /* 0x000fe4000001ff00 */
[----:B------:R-:W-:Y:S02]  /*5ce0*/  CS2R R138, SRZ ;  /* 0x00000000008a7805 */ /* 0x000fe4000001ff00 */
[----:B------:R-:W-:Y:S02]  /*5cf0*/  CS2R R136, SRZ ;  /* 0x0000000000887805 */ /* 0x000fe4000001ff00 */
[----:B------:R-:W-:Y:S02]  /*5d00*/  CS2R R22, SRZ ;  /* 0x0000000000167805 */ /* 0x000fe4000001ff00 */
[----:B---3--:R-:W-:Y:S01]  /*5d10*/  R2UR UR5, R0 ;  /* 0x00000000000572ca */ /* 0x008fe200000e0000 */
[----:B------:R-:W-:Y:S11]  /*5d20*/  IMAD.U32 R0, RZ, RZ, UR8 ;  /* 0x00000008ff007e24 */ /* 0x000ff6000f8e00ff */
[----:B------:R-:W-:Y:S01]  /*5d30*/  @!UPT UIADD3 URZ, UPT, UPT, URZ, URZ, URZ ;  /* 0x000000fffffff290 */ /* 0x000fe2000fffe0ff */
[----:B------:R-:W-:Y:S06]  /*5d40*/  UISETP.NE.AND UP5, UPT, UR5, URZ, UPT ;  /* 0x000000ff0500728c */ /* 0x000fec000bfa5270 */
[----:B------:R-:W-:Y:S05]  /*5d50*/  PLOP3.LUT P1, PT, PT, PT, UP5, 0x80, 0x8 ;  /* 0x000000000008781c */ /* 0x000fea0003f2f058 */
[----:B------:R-:W3:Y:S01]  /*5d60*/  @UP5 LDCU.64 UR4, c[0x0][0x888] ;  /* 0x00011100ff0457ac */ /* 0x000ee20008000a00 */
[----:B------:R-:W-:Y:S07]  /*5d70*/  @UP5 UPLOP3.LUT UP1, UPT, UPT, UPT, UP3, 0x80, 0x8 ;  /* 0x000000000008589c */ /* 0x000fee0003f2f030 */
[----:B------:R-:W-:Y:S01]  /*5d80*/  @P1 LOP3.LUT P0, RZ, R244, 0xff, RZ, 0xc0, !PT ;  /* 0x000000fff4ff1812 */ /* 0x000fe2000780c0ff */
[----:B-1----:R-:W-:Y:S02]  /*5d90*/  @UP5 UISETP.NE.AND UP2, UPT, UR45, URZ, UPT ;  /* 0x000000ff2d00528c */ /* 0x002fe4000bf45270 */
[----:B---3--:R-:W-:Y:S02]  /*5da0*/  @UP5 UISETP.NE.U32.AND UP0, UPT, UR4, URZ, UPT ;  /* 0x000000ff0400528c */ /* 0x008fe4000bf05070 */
[----:B------:R-:W-:Y:S02]  /*5db0*/  @UP5 USEL UR4, URZ, 0xffffffff, UP2 ;  /* 0xffffffffff045887 */ /* 0x000fe40009000000 */
[----:B------:R-:W-:Y:S04]  /*5dc0*/  @UP5 UISETP.NE.AND.EX UP0, UPT, UR5, URZ, UPT, UP0 ;  /* 0x000000ff0500528c */ /* 0x000fe8000bf05300 */
[----:B------:R-:W-:Y:S03]  /*5dd0*/  @UP5 USEL UR5, URZ, 0xffffffff, UP0 ;  /* 0xffffffffff055887 */ /* 0x000fe60008000000 */
[----:B------:R-:W-:Y:S01]  /*5de0*/  @P1 VOTEU.ANY UP0, P0 ;  /* 0x0000000000ff1886 */ /* 0x000fe20000000100 */
[----:B------:R-:W-:Y:S01]  /*5df0*/  @UP1 USEL UR4, UR5, UR4, !UP0 ;  /* 0x0000000405041287 */ /* 0x000fe2000c000000 */
[----:B------:R-:W-:Y:S01]  /*5e00*/  PLOP3.LUT P1, PT, PT, PT, UP4, 0x80, 0x8 ;  /* 0x000000000008781c */ /* 0x000fe20003f2f048 */
[----:B------:R-:W-:Y:S01]  /*5e10*/  ULEA UR5, UR40, UR16, 0x3 ;  /* 0x0000001028057291 */ /* 0x000fe2000f8e18ff */
[----:B------:R-:W-:Y:S01]  /*5e20*/  PLOP3.LUT P0, PT, PT, PT, UP4, 0x80, 0x8 ;  /* 0x000000000008781c */ /* 0x000fe20003f0f048 */
[----:B------:R-:W-:Y:S04]  /*5e30*/  @UP5 ULOP3.LUT UR4, UR4, 0x1, URZ, 0xc0, !UPT ;  /* 0x0000000104045892 */ /* 0x000fe8000f8ec0ff */
[----:B------:R-:W-:Y:S06]  /*5e40*/  UISETP.NE.U32.OR UP0, UPT, UR4, 0x1, !UP5 ;  /* 0x000000010400788c */ /* 0x000fec000ef05470 */
[----:B------:R-:W-:Y:S02]  /*5e50*/  PLOP3.LUT P2, PT, PT, PT, UP0, 0x80, 0x8 ;  /* 0x000000000008781c */ /* 0x000fe40003f4f008 */
[----:B------:R-:W-:Y:S02]  /*5e60*/  @P1 SHF.R.U32.HI R4, RZ, 0x10, R5 ;  /* 0x00000010ff041819 */ /* 0x000fe40000011605 */
[----:B------:R-:W-:Y:S02]  /*5e70*/  PLOP3.LUT P1, PT, PT, PT, PT, 0x8, 0x80 ;  /* 0x000000000080781c */ /* 0x000fe40003f2e170 */
[----:B------:R-:W-:Y:S07]  /*5e80*/  @P0 R2UR UR6, R4 ;  /* 0x00000000040602ca */ /* 0x000fee00000e0000 */
[----:B------:R-:W-:Y:S04]  /*5e90*/  @P2 SHF.L.U32 R0, R0, 0x1f, RZ ;  /* 0x0000001f00002819 */ /* 0x000fe800000006ff */
[----:B------:R1:W3:Y:S02]  /*5ea0*/  @P2 SYNCS.PHASECHK.TRANS64.TRYWAIT P4, [UR16+0x20], R0 ;  /* 0x00002000ff0025a7 */ /* 0x0002e40008081110 */
[----:B------:R-:W-:Y:S02]  /*5eb0*/  IMAD.U32 R250, RZ, RZ, UR6 ;  /* 0x00000006fffa7e24 */ /* 0x000fe4000f8e00ff */
[----:B-1----:R-:W-:Y:S05]  /*5ec0*/  IMAD.U32 R0, RZ, RZ, UR7 ;  /* 0x00000007ff007e24 */ /* 0x002fea000f8e00ff */
[----:B------:R-:W-:Y:S04]  /*5ed0*/  SHF.L.U32 R8, R0, 0x1f, RZ ;  /* 0x0000001f00087819 */ /* 0x000fe800000006ff */
[----:B------:R1:W4:Y:S01]  /*5ee0*/  SYNCS.PHASECHK.TRANS64.TRYWAIT P3, [UR5+0x60], R8 ;  /* 0x00006008ff0075a7 */ /* 0x0003220008061105 */
[----:B---3--:R-:W-:Y:S01]  /*5ef0*/  @P2 PLOP3.LUT P1, PT, P4, PT, PT, 0x8, 0x80 ;  /* 0x000000000080281c */ /* 0x008fe2000272e170 */
[----:B------:R-:W-:Y:S01]  /*5f00*/  @!UPT UIADD3 URZ, UPT, UPT, URZ, URZ, URZ ;  /* 0x000000fffffff290 */ /* 0x000fe2000fffe0ff */
[----:B-1----:R-:W-:Y:S11]  /*5f10*/  BRA.U !UP0, `(.L_x_79) ;  /* 0x00000005082c7547 */ /* 0x002ff6000b800000 */
[----:B------:R-:W-:Y:S01]  /*5f20*/  LOP3.LUT P0, RZ, R244, 0xff, RZ, 0xc0, !PT ;  /* 0x000000fff4ff7812 */ /* 0x000fe2000780c0ff */
[----:B------:R-:W-:Y:S01]  /*5f30*/  @!UPT UIADD3 URZ, UPT, UPT, URZ, URZ, URZ ;  /* 0x000000fffffff290 */ /* 0x000fe2000fffe0ff */
[----:B------:R-:W-:Y:S11]  /*5f40*/  @!P1 BRA `(.L_x_80) ;  /* 0x0000000000189947 */ /* 0x000ff60003800000 */
[----:B------:R-:W-:Y:S11]  /*5f50*/  R2UR UR4, R246 ;  /* 0x00000000f60472ca */ /* 0x000ff600000e0000 */
[----:B------:R-:W-:Y:S02]  /*5f60*/  @!UPT UIADD3 URZ, UPT, UPT, URZ, URZ, URZ ;  /* 0x000000fffffff290 */ /* 0x000fe4000fffe0ff */
[----:B------:R-:W-:Y:S05]  /*5f70*/  IMAD.U32 R0, RZ, RZ, UR4 ;  /* 0x00000004ff007e24 */ /* 0x000fea000f8e00ff */
[----:B------:R-:W-:Y:S04]  /*5f80*/  SHF.L.U32 R0, R0, 0x1f, RZ ;  /* 0x0000001f00007819 */ /* 0x000fe800000006ff */
[----:B------:R-:W1:Y:S02]  /*5f90*/  SYNCS.PHASECHK.TRANS64.TRYWAIT P1, [UR16+0x20], R0 ;  /* 0x00002000ff0075a7 */ /* 0x000e640008021110 */
[----:B-1----:R-:W-:Y:S05]  /*5fa0*/  @!P1 BRA `(.L_x_81) ;  /* 0x0000004800e09947 */ /* 0x002fea0003800000 */
.L_x_80:
[----:B------:R-:W3:Y:S01]  /*5fb0*/  LDL R4, [R1+0xc] ;  /* 0x00000c0001047983 */ /* 0x000ee20000100800 */
[----:B------:R-:W-:Y:S02]  /*5fc0*/  CS2R R22, SRZ ;  /* 0x0000000000167805 */ /* 0x000fe4000001ff00 */
[----:B------:R-:W-:Y:S02]  /*5fd0*/  CS2R R136, SRZ ;  /* 0x0000000000887805 */ /* 0x000fe4000001ff00 */
[----:B------:R-:W-:Y:S01]  /*5fe0*/  CS2R R138, SRZ ;  /* 0x00000000008a7805 */ /* 0x000fe2000001ff00 */
[----:B------:R-:W5:Y:S01]  /*5ff0*/  LDL R3, [R1+0x8] ;  /* 0x0000080001037983 */ /* 0x000f620000100800 */
[----:B------:R-:W-:Y:S01]  /*6000*/  UISETP.NE.AND UP1, UPT, UR45, URZ, UPT ;  /* 0x000000ff2d00728c */ /* 0x000fe2000bf25270 */
[----:B------:R-:W-:Y:S02]  /*6010*/  CS2R R140, SRZ ;  /* 0x00000000008c7805 */ /* 0x000fe4000001ff00 */
        /* <DEDUP_REMOVED lines=11> */
[----:B------:R-:W-:Y:S11]  /*60d0*/  R2UR UR7, R246 ;  /* 0x00000000f60772ca */ /* 0x000ff600000e0000 */
[----:B------:R-:W-:Y:S02]  /*60e0*/  @!UPT UIADD3 URZ, UPT, UPT, URZ, URZ, URZ ;  /* 0x000000fffffff290 */ /* 0x000fe4000fffe0ff */
[----:B------:R-:W-:Y:S06]  /*60f0*/  ULOP3.LUT UR7, UR7, 0x1, URZ, 0x3c, !UPT ;  /* 0x0000000107077892 */ /* 0x000fec000f8e3cff */
[----:B------:R-:W-:Y:S01]  /*6100*/  IMAD.U32 R246, RZ, RZ, UR7 ;  /* 0x00000007fff67e24 */ /* 0x000fe2000f8e00ff */
[----:B-----5:R-:W-:Y:S02]  /*6110*/  R2UR UR4, R3 ;  /* 0x00000000030472ca */ /* 0x020fe400000e0000 */
[----:B---3--:R-:W-:Y:S11]  /*6120*/  R2UR UR6, R4 ;  /* 0x00000000040672ca */ /* 0x008ff600000e0000 */
[----:B------:R-:W-:Y:S02]  /*6130*/  @!UPT UIADD3 URZ, UPT, UPT, URZ, URZ, URZ ;  /* 0x000000fffffff290 */ /* 0x000fe4000fffe0ff */
[----:B------:R-:W-:Y:S04]  /*6140*/  UISETP.NE.U32.AND UP0, UPT, UR6, URZ, UPT ;  /* 0x000000ff0600728c */ /* 0x000fe8000bf05070 */
[----:B------:R-:W-:Y:S02]  /*6150*/  UISETP.NE.AND.EX UP0, UPT, UR4, URZ, UPT, UP0 ;  /* 0x000000ff0400728c */ /* 0x000fe4000bf05300 */
[----:B------:R-:W-:Y:S02]  /*6160*/  USEL UR4, URZ, 0xffffffff, UP1 ;  /* 0xffffffffff047887 */ /* 0x000fe40008800000 */
[----:B------:R-:W-:Y:S03]  /*6170*/  USEL UR6, URZ, 0xffffffff, UP0 ;  /* 0xffffffffff067887 */ /* 0x000fe60008000000 */
[----:B------:R-:W-:Y:S01]  /*6180*/  VOTEU.ANY UP0, P0 ;  /* 0x0000000000ff7886 */ /* 0x000fe20000000100 */
[----:B------:R-:W-:Y:S04]  /*6190*/  @UP3 USEL UR4, UR6, UR4, !UP0 ;  /* 0x0000000406043287 */ /* 0x000fe8000c000000 */
[----:B------:R-:W-:Y:S04]  /*61a0*/  ULOP3.LUT UR4, UR4, 0x1, URZ, 0xc0, !UPT ;  /* 0x0000000104047892 */ /* 0x000fe8000f8ec0ff */
[----:B------:R-:W-:Y:S02]  /*61b0*/  UISETP.NE.U32.AND UP0, UPT, UR4, 0x1, UPT ;  /* 0x000000010400788c */ /* 0x000fe4000bf05070 */
[----:B------:R-:W-:Y:S04]  /*61c0*/  UIADD3 UR4, UPT, UPT, UR16, 0x28, URZ ;  /* 0x0000002810047890 */ /* 0x000fe8000fffe0ff */
[----:B------:R-:W-:Y:S01]  /*61d0*/  PLOP3.LUT P0, PT, PT, PT, UP0, 0x80, 0x8 ;  /* 0x000000000008781c */ /* 0x000fe20003f0f008 */
[----:B------:R-:W-:Y:S11]  /*61e0*/  UPRMT UR4, UR20, 0x654, UR4 ;  /* 0x0000065414047896 */ /* 0x000ff60008000004 */
[----:B------:R-:W-:Y:S01]  /*61f0*/  @!UPT UIADD3 URZ, UPT, UPT, URZ, URZ, URZ ;  /* 0x000000fffffff290 */ /* 0x000fe2000fffe0ff */
[----:B-1----:R-:W1:Y:S02]  /*6200*/  @P0 S2R R2, SR_TID.X ;  /* 0x0000000000020919 */ /* 0x002e640000002100 */
[--C-:B-1----:R-:W-:Y:S01]  /*6210*/  @P0 SHF.R.U32.HI R0, RZ, 0x4, R2.reuse ;  /* 0x00000004ff000819 */ /* 0x102fe20000011602 */
[----:B------:R-:W-:Y:S03]  /*6220*/  @P0 IMAD.SHL.U32 R3, R2, 0x10, RZ ;  /* 0x0000001002030824 */ /* 0x000fe600078e00ff */
[----:B------:R-:W-:Y:S02]  /*6230*/  @P0 LOP3.LUT R0, R0, 0x1, RZ, 0xc0, !PT ;  /* 0x0000000100000812 */ /* 0x000fe400078ec0ff */
[----:B------:R-:W-:Y:S02]  /*6240*/  @P0 LOP3.LUT R3, R3, 0xf0, RZ, 0xc0, !PT ;  /* 0x000000f003030812 */ /* 0x000fe400078ec0ff */
[----:B------:R-:W-:Y:S05]  /*6250*/  @P0 LOP3.LUT R0, R0, 0x60, R2, 0xf8, !PT ;  /* 0x0000006000000812 */ /* 0x000fea00078ef802 */
[----:B------:R-:W-:Y:S05]  /*6260*/  @P0 IMAD R0, R0, 0x8, R3 ;  /* 0x0000000800000824 */ /* 0x000fea00078e0203 */
[----:B------:R1:W3:Y:S04]  /*6270*/  @P0 LDS.64 R22, [R0+UR16+0x100] ;  /* 0x0001001000160984 */ /* 0x0002e80008000a00 */
[----:B------:R1:W1:Y:S04]  /*6280*/  @P0 LDS.64 R136, [R0+UR16+0x500] ;  /* 0x0005001000880984 */ /* 0x0002680008000a00 */
        /* <DEDUP_REMOVED lines=12> */
[----:B------:R1:W1:Y:S01]  /*6350*/  @P0 LDS.64 R162, [R0+UR16+0x3900] ;  /* 0x0039001000a20984 */ /* 0x0002620008000a00 */
[----:B------:R-:W-:Y:S01]  /*6360*/  @!PT LDS RZ, [RZ] ;  /* 0x00000000fffff984 */ /* 0x000fe20000000800 */
[----:B------:R-:W-:Y:S01]  /*6370*/  @!PT LDS RZ, [RZ] ;  /* 0x00000000fffff984 */ /* 0x000fe20000000800 */
[----:B------:R-:W-:Y:S01]  /*6380*/  @!PT LDS RZ, [RZ] ;  /* 0x00000000fffff984 */ /* 0x000fe20000000800 */
[----:B------:R-:W-:Y:S01]  /*6390*/  @!PT LDS RZ, [RZ] ;  /* 0x00000000fffff984 */ /* 0x000fe20000000800 */
[----:B------:R5:W-:Y:S06]  /*63a0*/  MEMBAR.ALL.CTA ;  /* 0x0000000000007992 */ /* 0x000bec0000008000 */
[----:B-----5:R-:W5:Y:S02]  /*63b0*/  FENCE.VIEW.ASYNC.S ;  /* 0x00000000000073c6 */ /* 0x020f640000000000 */
[----:B---3-5:R-:W-:Y:S01]  /*63c0*/  SYNCS.ARRIVE.TRANS64.RED.A1T0 RZ, [UR4], RZ ;  /* 0x000000ffffff79a7 */ /* 0x028fe20008100404 */
.L_x_79:
[----:B------:R-:W3:Y:S01]  /*63d0*/  S2R R19, SR_TID.X ;  /* 0x0000000000137919 */ /* 0x000ee20000002100 */
[----:B----4-:R-:W-:Y:S05]  /*63e0*/  @P3 BRA `(.L_x_82) ;  /* 0x0000000000083947 */ /* 0x010fea0003800000 */
[----:B------:R-:W4:Y:S02]  /*63f0*/  SYNCS.PHASECHK.TRANS64.TRYWAIT P0, [UR5+0x60], R8 ;  /* 0x00006008ff0075a7 */ /* 0x000f240008001105 */
[----:B----4-:R-:W-:Y:S05]  /*6400*/  @!P0 BRA `(.L_x_83) ;  /* 0x0000004400e08947 */ /* 0x010fea0003800000 */
.L_x_82:
[----:B---3--:R-:W-:Y:S01]  /*6410*/  SHF.R.U32.HI R19, RZ, 0x5, R19 ;  /* 0x00000005ff137819 */ /* 0x008fe20000011613 */
[----:B------:R-:W-:Y:S04]  /*6420*/  ULEA.HI UR4, UR40, UR40, URZ, 0x1 ;  /* 0x0000002828047291 */ /* 0x000fe8000f8f08ff */
[----:B------:R-:W-:Y:S02]  /*6430*/  USHF.R.U32.HI UR5, URZ, 0x1, UR4 ;  /* 0x00000001ff057899 */ /* 0x000fe40008011604 */
[----:B------:R-:W-:Y:S04]  /*6440*/  ULOP3.LUT UR4, UR4, 0xffe, URZ, 0xc0, !UPT ;  /* 0x00000ffe04047892 */ /* 0x000fe8000f8ec0ff */
[----:B------:R-:W-:Y:S01]  /*6450*/  UIADD3 UR4, UPT, UPT, -UR4, UR40, URZ ;  /* 0x0000002804047290 */ /* 0x000fe2000fffe1ff */
[----:B------:R-:W-:Y:S04]  /*6460*/  IMAD.U32 R2, RZ, RZ, UR5 ;  /* 0x00000005ff027e24 */ /* 0x000fe8000f8e00ff */
[----:B------:R-:W-:Y:S01]  /*6470*/  IMAD R2, R2, 0xf0, R16 ;  /* 0x000000f002027824 */ /* 0x000fe200078e0210 */
[----:B-1----:R-:W-:Y:S05]  /*6480*/  MOV R0, UR4 ;  /* 0x0000000400007c02 */ /* 0x002fea0008000f00 */
[----:B------:R-:W-:Y:S05]  /*6490*/  IMAD R17, R0, 0x100000, R2 ;  /* 0x0010000000117824 */ /* 0x000fea00078e0202 */
[----:B------:R-:W-:Y:S04]  /*64a0*/  SHF.R.U32.HI R0, RZ, 0x15, R17 ;  /* 0x00000015ff007819 */ /* 0x000fe80000011611 */
[----:B------:R-:W-:Y:S11]  /*64b0*/  LOP3.LUT P0, RZ, R0, 0x3, R19, 0x48, !PT ;  /* 0x0000000300ff7812 */ /* 0x000ff60007804813 */
[----:B------:R-:W-:Y:S02]  /*64c0*/  @!UPT UIADD3 URZ, UPT, UPT, URZ, URZ, URZ ;  /* 0x000000fffffff290 */ /* 0x000fe4000fffe0ff */
[----:B------:R-:W-:Y:S05]  /*64d0*/  @!P0 BRA `(.L_x_84) ;  /* 0x0000000000408947 */ /* 0x000fea0003800000 */
[----:B------:R-:W1:Y:S01]  /*64e0*/  LDCU.64 UR8, c[0x4][0x68] ;  /* 0x01000d00ff0877ac */ /* 0x000e620008000a00 */
[----:B------:R-:W-:Y:S01]  /*64f0*/  MOV R3, 0x0 ;  /* 0x0000000000037802 */ /* 0x000fe20000000f00 */
[----:B------:R-:W-:Y:S02]  /*6500*/  HFMA2 R12, -RZ, RZ, 0, 5.9604644775390625e-08 ;  /* 0x00000001ff0c7431 */ /* 0x000fe400000001ff */
[----:B------:R-:W-:Y:S02]  /*6510*/  IMAD.MOV.U32 R8, RZ, RZ, 0x192 ;  /* 0x00000192ff087424 */ /* 0x000fe400078e00ff */
[----:B------:R-:W-:Y:S01]  /*6520*/  IMAD.MOV.U32 R13, RZ, RZ, RZ ;  /* 0x000000ffff0d7224 */ /* 0x000fe200078e00ff */
[----:B------:R-:W3:Y:S01]  /*6530*/  LDCU.64 UR6, c[0x4][0x70] ;  /* 0x01000e00ff0677ac */ /* 0x000ee20008000a00 */
[----:B------:R-:W4:Y:S01]  /*6540*/  LDC.64 R2, c[0x4][R3] ;  /* 0x0100000003027b82 */ /* 0x000f220000000a00 */
[----:B------:R-:W5:Y:S01]  /*6550*/  LDCU.64 UR4, c[0x4][0x8] ;  /* 0x01000100ff0477ac */ /* 0x000f620008000a00 */
[----:B-1----:R-:W-:Y:S01]  /*6560*/  MOV R5, UR9 ;  /* 0x0000000900057c02 */ /* 0x002fe20008000f00 */
[----:B------:R-:W-:Y:S01]  /*6570*/  IMAD.U32 R4, RZ, RZ, UR8 ;  /* 0x00000008ff047e24 */ /* 0x000fe2000f8e00ff */
[----:B---3--:R-:W-:Y:S01]  /*6580*/  MOV R7, UR7 ;  /* 0x0000000700077c02 */ /* 0x008fe20008000f00 */
[----:B------:R-:W-:Y:S01]  /*6590*/  IMAD.U32 R6, RZ, RZ, UR6 ;  /* 0x00000006ff067e24 */ /* 0x000fe2000f8e00ff */
[----:B-----5:R-:W-:Y:S01]  /*65a0*/  MOV R11, UR5 ;  /* 0x00000005000b7c02 */ /* 0x020fe20008000f00 */
[----:B------:R-:W-:Y:S02]  /*65b0*/  IMAD.U32 R10, RZ, RZ, UR4 ;  /* 0x00000004ff0a7e24 */ /* 0x000fe4000f8e00ff */
[----:B------:R-:W-:Y:S07]  /*65c0*/  LEPC R20, `(.L_x_84) ;  /* 0x000000001014794e */ /* 0x000fee0000000000 */
[----:B--2-4-:R-:W-:Y:S05]  /*65d0*/  CALL.ABS.NOINC R2 ;  /* 0x0000000002007343 */ /* 0x014fea0003c00000 */
.L_x_84:
[----:B------:R-:W-:Y:S05]  /*65e0*/  WARPSYNC.ALL ;  /* 0x0000000000007948 */ /* 0x000fea0003800000 */
[C---:B------:R-:W-:Y:S01]  /*65f0*/  R2UR UR4, R17.reuse ;  /* 0x00000000110472ca */ /* 0x040fe200000e0000 */
[----:B------:R-:W-:Y:S05]  /*6600*/  VIADD R0, R17, 0x10 ;  /* 0x0000001011007836 */ /* 0x000fea0000000000 */
[----:B------:R-:W-:Y:S04]  /*6610*/  SHF.R.U32.HI R0, RZ, 0x15, R0 ;  /* 0x00000015ff007819 */ /* 0x000fe80000011600 */
[----:B------:R-:W-:Y:S03]  /*6620*/  LOP3.LUT P0, RZ, R0, 0x3, R19, 0x48, !PT ;  /* 0x0000000300ff7812 */ /* 0x000fe60007804813 */
[----:B------:R-:W1:Y:S01]  /*6630*/  LDTM.16dp32bit_t0_t15.x8 R128, tmem[UR4] ;  /* 0x00000004008079ee */ /* 0x000e620008980000 */
[----:B------:R-:W3:Y:S09]  /*6640*/  LDTM.16dp32bit_t16_t31.x8 R128, tmem[UR4+0x8] ;  /* 0x00000804008079ee */ /* 0x000ef200089a0000 */
[----:B---3--:R-:W-:Y:S05]  /*6650*/  @!P0 BRA `(.L_x_85) ;  /* 0x0000000000408947 */ /* 0x008fea0003800000 */
[----:B------:R-:W3:Y:S01]  /*6660*/  LDCU.64 UR8, c[0x4][0x68] ;  /* 0x01000d00ff0877ac */ /* 0x000ee20008000a00 */
[----:B------:R-:W-:Y:S01]  /*6670*/  MOV R3, 0x0 ;  /* 0x0000000000037802 */ /* 0x000fe20000000f00 */
[----:B------:R-:W-:Y:S02]  /*6680*/  HFMA2 R12, -RZ, RZ, 0, 5.9604644775390625e-08 ;  /* 0x00000001ff0c7431 */ /* 0x000fe400000001ff */
[----:B------:R-:W-:Y:S02]  /*6690*/  IMAD.MOV.U32 R8, RZ, RZ, 0x192 ;  /* 0x00000192ff087424 */ /* 0x000fe400078e00ff */
[----:B------:R-:W-:Y:S01]  /*66a0*/  IMAD.MOV.U32 R13, RZ, RZ, RZ ;  /* 0x000000ffff0d7224 */ /* 0x000fe200078e00ff */
[----:B------:R-:W4:Y:S01]  /*66b0*/  LDCU.64 UR6, c[0x4][0x70] ;  /* 0x01000e00ff0677ac */ /* 0x000f220008000a00 */
[----:B------:R-:W1:Y:S01]  /*66c0*/  LDC.64 R2, c[0x4][R3] ;  /* 0x0100000003027b82 */ /* 0x000e620000000a00 */
[----:B------:R-:W5:Y:S01]  /*66d0*/  LDCU.64 UR4, c[0x4][0x8] ;  /* 0x01000100ff0477ac */ /* 0x000f620008000a00 */
[----:B---3--:R-:W-:Y:S01]  /*66e0*/  MOV R5, UR9 ;  /* 0x0000000900057c02 */ /* 0x008fe20008000f00 */
[----:B------:R-:W-:Y:S01]  /*66f0*/  IMAD.U32 R4, RZ, RZ, UR8 ;  /* 0x00000008ff047e24 */ /* 0x000fe2000f8e00ff */
[----:B----4-:R-:W-:Y:S01]  /*6700*/  MOV R7, UR7 ;  /* 0x0000000700077c02 */ /* 0x010fe20008000f00 */
[----:B------:R-:W-:Y:S01]  /*6710*/  IMAD.U32 R6, RZ, RZ, UR6 ;  /* 0x00000006ff067e24 */ /* 0x000fe2000f8e00ff */
[----:B-----5:R-:W-:Y:S01]  /*6720*/  MOV R11, UR5 ;  /* 0x00000005000b7c02 */ /* 0x020fe20008000f00 */
[----:B------:R-:W-:Y:S02]  /*6730*/  IMAD.U32 R10, RZ, RZ, UR4 ;  /* 0x00000004ff0a7e24 */ /* 0x000fe4000f8e00ff */
[----:B------:R-:W-:Y:S07]  /*6740*/  LEPC R20, `(.L_x_85) ;  /* 0x000000001014794e */ /* 0x000fee0000000000 */
[----:B-12---:R-:W-:Y:S05]  /*6750*/  CALL.ABS.NOINC R2 ;  /* 0x0000000002007343 */ /* 0x006fea0003c00000 */
.L_x_85:
[----:B------:R-:W-:Y:S05]  /*6760*/  WARPSYNC.ALL ;  /* 0x0000000000007948 */ /* 0x000fea0003800000 */
[C---:B------:R-:W-:Y:S01]  /*6770*/  R2UR UR4, R17.reuse ;  /* 0x00000000110472ca */ /* 0x040fe200000e0000 */
[----:B------:R-:W-:Y:S05]  /*6780*/  VIADD R0, R17, 0x20 ;  /* 0x0000002011007836 */ /* 0x000fea0000000000 */
[----:B------:R-:W-:Y:S04]  /*6790*/  SHF.R.U32.HI R0, RZ, 0x15, R0 ;  /* 0x00000015ff007819 */ /* 0x000fe80000011600 */
[----:B------:R-:W-:Y:S03]  /*67a0*/  LOP3.LUT P0, RZ, R0, 0x3, R19, 0x48, !PT ;  /* 0x0000000300ff7812 */ /* 0x000fe60007804813 */
[----:B------:R-:W3:Y:S01]  /*67b0*/  LDTM.16dp32bit_t0_t15.x8 R120, tmem[UR4+0x10] ;  /* 0x00001004007879ee */ /* 0x000ee20008980000 */
[----:B------:R-:W4:Y:S09]  /*67c0*/  LDTM.16dp32bit_t16_t31.x8 R120, tmem[UR4+0x18] ;  /* 0x00001804007879ee */ /* 0x000f3200089a0000 */
[----:B----4-:R-:W-:Y:S05]  /*67d0*/  @!P0 BRA `(.L_x_86) ;  /* 0x0000000000408947 */ /* 0x010fea0003800000 */
[----:B------:R-:W4:Y:S01]  /*67e0*/  LDCU.64 UR8, c[0x4][0x68] ;  /* 0x01000d00ff0877ac */ /* 0x000f220008000a00 */
[----:B------:R-:W-:Y:S01]  /*67f0*/  MOV R3, 0x0 ;  /* 0x0000000000037802 */ /* 0x000fe20000000f00 */
[----:B------:R-:W-:Y:S02]  /*6800*/  HFMA2 R12, -RZ, RZ, 0, 5.9604644775390625e-08 ;  /* 0x00000001ff0c7431 */ /* 0x000fe400000001ff */
[----:B------:R-:W-:Y:S02]  /*6810*/  IMAD.MOV.U32 R8, RZ, RZ, 0x192 ;  /* 0x00000192ff087424 */ /* 0x000fe400078e00ff */
[----:B------:R-:W-:Y:S01]  /*6820*/  IMAD.MOV.U32 R13, RZ, RZ, RZ ;  /* 0x000000ffff0d7224 */ /* 0x000fe200078e00ff */
[----:B------:R-:W5:Y:S01]  /*6830*/  LDCU.64 UR6, c[0x4][0x70] ;  /* 0x01000e00ff0677ac */ /* 0x000f620008000a00 */
[----:B------:R-:W1:Y:S01]  /*6840*/  LDC.64 R2, c[0x4][R3] ;  /* 0x0100000003027b82 */ /* 0x000e620000000a00 */
[----:B------:R-:W2:Y:S01]  /*6850*/  LDCU.64 UR4, c[0x4][0x8] ;  /* 0x01000100ff0477ac */ /* 0x000ea20008000a00 */
[----:B----4-:R-:W-:Y:S01]  /*6860*/  MOV R5, UR9 ;  /* 0x0000000900057c02 */ /* 0x010fe20008000f00 */
[----:B------:R-:W-:Y:S01]  /*6870*/  IMAD.U32 R4, RZ, RZ, UR8 ;  /* 0x00000008ff047e24 */ /* 0x000fe2000f8e00ff */
[----:B-----5:R-:W-:Y:S01]  /*6880*/  MOV R7, UR7 ;  /* 0x0000000700077c02 */ /* 0x020fe20008000f00 */
[----:B------:R-:W-:Y:S01]  /*6890*/  IMAD.U32 R6, RZ, RZ, UR6 ;  /* 0x00000006ff067e24 */ /* 0x000fe2000f8e00ff */
[----:B--2---:R-:W-:Y:S01]  /*68a0*/  MOV R11, UR5 ;  /* 0x00000005000b7c02 */ /* 0x004fe20008000f00 */
[----:B------:R-:W-:Y:S02]  /*68b0*/  IMAD.U32 R10, RZ, RZ, UR4 ;  /* 0x00000004ff0a7e24 */ /* 0x000fe4000f8e00ff */
[----:B------:R-:W-:Y:S07]  /*68c0*/  LEPC R20, `(.L_x_86) ;  /* 0x000000001014794e */ /* 0x000fee0000000000 */
[----:B-1-3--:R-:W-:Y:S05]  /*68d0*/  CALL.ABS.NOINC R2 ;  /* 0x0000000002007343 */ /* 0x00afea0003c00000 */
.L_x_86:
[----:B------:R-:W-:Y:S05]  /*68e0*/  WARPSYNC.ALL ;  /* 0x0000000000007948 */ /* 0x000fea0003800000 */
[C---:B------:R-:W-:Y:S01]  /*68f0*/  R2UR UR4, R17.reuse ;  /* 0x00000000110472ca */ /* 0x040fe200000e0000 */
[----:B------:R-:W-:Y:S05]  /*6900*/  VIADD R0, R17, 0x30 ;  /* 0x0000003011007836 */ /* 0x000fea0000000000 */
[----:B------:R-:W-:Y:S04]  /*6910*/  SHF.R.U32.HI R0, RZ, 0x15, R0 ;  /* 0x00000015ff007819 */ /* 0x000fe80000011600 */
[----:B------:R-:W-:Y:S03]  /*6920*/  LOP3.LUT P0, RZ, R0, 0x3, R19, 0x48, !PT ;  /* 0x0000000300ff7812 */ /* 0x000fe60007804813 */
[----:B------:R-:W4:Y:S01]  /*6930*/  LDTM.16dp32bit_t0_t15.x8 R112, tmem[UR4+0x20] ;  /* 0x00002004007079ee */ /* 0x000f220008980000 */
[----:B------:R-:W1:Y:S09]  /*6940*/  LDTM.16dp32bit_t16_t31.x8 R112, tmem[UR4+0x28] ;  /* 0x00002804007079ee */ /* 0x000e7200089a0000 */
[----:B-1----:R-:W-:Y:S05]  /*6950*/  @!P0 BRA `(.L_x_87) ;  /* 0x0000000000408947 */ /* 0x002fea0003800000 */
[----:B------:R-:W1:Y:S01]  /*6960*/  LDCU.64 UR8, c[0x4][0x68] ;  /* 0x01000d00ff0877ac */ /* 0x000e620008000a00 */
[----:B------:R-:W-:Y:S01]  /*6970*/  MOV R3, 0x0 ;  /* 0x0000000000037802 */ /* 0x000fe20000000f00 */
[----:B------:R-:W-:Y:S02]  /*6980*/  HFMA2 R12, -RZ, RZ, 0, 5.9604644775390625e-08 ;  /* 0x00000001ff0c7431 */ /* 0x000fe400000001ff */
[----:B------:R-:W-:Y:S02]  /*6990*/  IMAD.MOV.U32 R8, RZ, RZ, 0x192 ;  /* 0x00000192ff087424 */ /* 0x000fe400078e00ff */
[----:B------:R-:W-:Y:S01]  /*69a0*/  IMAD.MOV.U32 R13, RZ, RZ, RZ ;  /* 0x000000ffff0d7224 */ /* 0x000fe200078e00ff */
[----:B------:R-:W5:Y:S01]  /*69b0*/  LDCU.64 UR6, c[0x4][0x70] ;  /* 0x01000e00ff0677ac */ /* 0x000f620008000a00 */
[----:B------:R-:W2:Y:S01]  /*69c0*/  LDC.64 R2, c[0x4][R3] ;  /* 0x0100000003027b82 */ /* 0x000ea20000000a00 */
[----:B------:R-:W3:Y:S01]  /*69d0*/  LDCU.64 UR4, c[0x4][0x8] ;  /* 0x01000100ff0477ac */ /* 0x000ee20008000a00 */
[----:B-1----:R-:W-:Y:S01]  /*69e0*/  MOV R5, UR9 ;  /* 0x0000000900057c02 */ /* 0x002fe20008000f00 */
[----:B------:R-:W-:Y:S01]  /*69f0*/  IMAD.U32 R4, RZ, RZ, UR8 ;  /* 0x00000008ff047e24 */ /* 0x000fe2000f8e00ff */
[----:B-----5:R-:W-:Y:S01]  /*6a00*/  MOV R7, UR7 ;  /* 0x0000000700077c02 */ /* 0x020fe20008000f00 */
[----:B------:R-:W-:Y:S01]  /*6a10*/  IMAD.U32 R6, RZ, RZ, UR6 ;  /* 0x00000006ff067e24 */ /* 0x000fe2000f8e00ff */
[----:B---3--:R-:W-:Y:S01]  /*6a20*/  MOV R11, UR5 ;  /* 0x00000005000b7c02 */ /* 0x008fe20008000f00 */
[----:B------:R-:W-:Y:S02]  /*6a30*/  IMAD.U32 R10, RZ, RZ, UR4 ;  /* 0x00000004ff0a7e24 */ /* 0x000fe4000f8e00ff */
[----:B------:R-:W-:Y:S07]  /*6a40*/  LEPC R20, `(.L_x_87) ;  /* 0x000000001014794e */ /* 0x000fee0000000000 */
[----:B--2-4-:R-:W-:Y:S05]  /*6a50*/  CALL.ABS.NOINC R2 ;  /* 0x0000000002007343 */ /* 0x014fea0003c00000 */
.L_x_87:
[----:B------:R-:W-:Y:S05]  /*6a60*/  WARPSYNC.ALL ;  /* 0x0000000000007948 */ /* 0x000fea0003800000 */
[C---:B------:R-:W-:Y:S01]  /*6a70*/  R2UR UR4, R17.reuse ;  /* 0x00000000110472ca */ /* 0x040fe200000e0000 */
[----:B------:R-:W-:Y:S05]  /*6a80*/  VIADD R0, R17, 0x40 ;  /* 0x0000004011007836 */ /* 0x000fea0000000000 */
[----:B------:R-:W-:Y:S04]  /*6a90*/  SHF.R.U32.HI R0, RZ, 0x15, R0 ;  /* 0x00000015ff007819 */ /* 0x000fe80000011600 */
[----:B------:R-:W-:Y:S03]  /*6aa0*/  LOP3.LUT P0, RZ, R0, 0x3, R19, 0x48, !PT ;  /* 0x0000000300ff7812 */ /* 0x000fe60007804813 */
[----:B------:R-:W1:Y:S01]  /*6ab0*/  LDTM.16dp32bit_t0_t15.x8 R104, tmem[UR4+0x30] ;  /* 0x00003004006879ee */ /* 0x000e620008980000 */
        /* <DEDUP_REMOVED lines=18> */
.L_x_88:
        /* <DEDUP_REMOVED lines=24> */
.L_x_89:
        /* <DEDUP_REMOVED lines=24> */
.L_x_90:
        /* <DEDUP_REMOVED lines=24> */
.L_x_91:
        /* <DEDUP_REMOVED lines=24> */
.L_x_92:
        /* <DEDUP_REMOVED lines=24> */
.L_x_93:
        /* <DEDUP_REMOVED lines=24> */
.L_x_94:
        /* <DEDUP_REMOVED lines=24> */
.L_x_95:
        /* <DEDUP_REMOVED lines=24> */
.L_x_96:
        /* <DEDUP_REMOVED lines=24> */
.L_x_97:
        /* <DEDUP_REMOVED lines=24> */
.L_x_98:
[----:B------:R-:W1:Y:S01]  /*7ae0*/  S2R R4, SR_TID.X ;  /* 0x0000000000047919 */ /* 0x000e620000002100 */
[----:B------:R-:W-:Y:S05]  /*7af0*/  WARPSYNC.ALL ;  /* 0x0000000000007948 */ /* 0x000fea0003800000 */
[----:B-1----:R-:W-:Y:S01]  /*7b00*/  LOP3.LUT P0, RZ, R4, 0x60, RZ, 0xc0, !PT ;  /* 0x0000006004ff7812 */ /* 0x002fe2000780c0ff */
[----:B--2---:R-:W-:Y:S01]  /*7b10*/  IMAD R128, R128, UR37, RZ ;  /* 0x0000002580807c24 */ /* 0x004fe2000f8e02ff */
[----:B------:R-:W-:Y:S01]  /*7b20*/  R2UR UR4, R17 ;  /* 0x00000000110472ca */ /* 0x000fe200000e0000 */
[----:B------:R-:W1:Y:S01]  /*7b30*/  S2UR UR6, SR_CgaCtaId ;  /* 0x00000000000679c3 */ /* 0x000e620000008800 */
[----:B------:R-:W-:Y:S01]  /*7b40*/  LOP3.LUT R245, R4, 0x60, RZ, 0xc0, !PT ;  /* 0x0000006004f57812 */ /* 0x000fe200078ec0ff */
[----:B------:R-:W-:Y:S01]  /*7b50*/  IMAD R129, R129, UR37, RZ ;  /* 0x0000002581817c24 */ /* 0x000fe2000f8e02ff */
[----:B------:R-:W-:Y:S01]  /*7b60*/  SHF.R.U32.HI R5, RZ, 0x4, R4 ;  /* 0x00000004ff057819 */ /* 0x000fe20000011604 */
[----:B------:R-:W-:Y:S01]  /*7b70*/  IMAD R130, R130, UR37, RZ ;  /* 0x0000002582827c24 */ /* 0x000fe2000f8e02ff */
[----:B------:R-:W-:Y:S01]  /*7b80*/  PRMT R0, R22, 0x8880, RZ ;  /* 0x0000888016007816 */ /* 0x000fe200000000ff */
[----:B------:R-:W-:Y:S01]  /*7b90*/  IMAD R131, R131, UR37, RZ ;  /* 0x0000002583837c24 */ /* 0x000fe2000f8e02ff */
[----:B------:R-:W-:Y:S01]  /*7ba0*/  LOP3.LUT R245, R245, 0x1, R5, 0xf8, !PT ;  /* 0x00000001f5f57812 */ /* 0x000fe200078ef805 */
[----:B------:R-:W-:Y:S01]  /*7bb0*/  IMAD R132, R132, UR37, RZ ;  /* 0x0000002584847c24 */ /* 0x000fe2000f8e02ff */
[----:B------:R-:W-:Y:S01]  /*7bc0*/  SHF.L.U32 R2, R22, 0x10, RZ ;  /* 0x0000001016027819 */ /* 0x000fe200000006ff */
[----:B------:R-:W-:Y:S01]  /*7bd0*/  IMAD R128, R0, UR45, R128 ;  /* 0x0000002d00807c24 */ /* 0x000fe2000f8e0280 */
[----:B------:R-:W-:Y:S01]  /*7be0*/  SHF.L.U32 R12, R22, 0x8, RZ ;  /* 0x00000008160c7819 */ /* 0x000fe200000006ff */
[----:B------:R-:W-:Y:S01]  /*7bf0*/  IMAD R133, R133, UR37, RZ ;  /* 0x0000002585857c24 */ /* 0x000fe2000f8e02ff */
[----:B------:R-:W-:Y:S01]  /*7c00*/  SHF.R.S32.HI R2, RZ, 0x18, R2 ;  /* 0x00000018ff027819 */ /* 0x000fe20000011402 */
[----:B------:R-:W-:Y:S01]  /*7c10*/  IMAD R134, R134, UR37, RZ ;  /* 0x0000002586867c24 */ /* 0x000fe2000f8e02ff */
[----:B------:R-:W-:Y:S01]  /*7c20*/  PRMT R13, R23, 0x8880, RZ ;  /* 0x00008880170d7816 */ /* 0x000fe200000000ff */
[----:B------:R-:W-:Y:S01]  /*7c30*/  IMAD R135, R135, UR37, RZ ;  /* 0x0000002587877c24 */ /* 0x000fe2000f8e02ff */
[----:B------:R-:W-:Y:S01]  /*7c40*/  SHF.R.S32.HI R0, RZ, 0x18, R12 ;  /* 0x00000018ff007819 */ /* 0x000fe2000001140c */
[----:B------:R-:W-:Y:S01]  /*7c50*/  IMAD R129, R2, UR45, R129 ;  /* 0x0000002d02817c24 */ /* 0x000fe2000f8e0281 */
[----:B------:R-:W-:Y:S01]  /*7c60*/  SHF.R.S32.HI R3, RZ, 0x18, R22 ;  /* 0x00000018ff037819 */ /* 0x000fe20000011416 */
[----:B------:R-:W-:Y:S01]  /*7c70*/  IMAD.U32 R167, R136, 0x10000, RZ ;  /* 0x0001000088a77824 */ /* 0x000fe200078e00ff */
[C---:B------:R-:W-:Y:S01]  /*7c80*/  SHF.L.U32 R164, R23.reuse, 0x10, RZ ;  /* 0x0000001017a47819 */ /* 0x040fe200000006ff */
[----:B------:R-:W-:Y:S01]  /*7c90*/  IMAD R130, R0, UR45, R130 ;  /* 0x0000002d00827c24 */ /* 0x000fe2000f8e0282 */
[----:B------:R-:W-:Y:S01]  /*7ca0*/  SHF.L.U32 R165, R23, 0x8, RZ ;  /* 0x0000000817a57819 */ /* 0x000fe200000006ff */
[----:B------:R-:W-:Y:S01]  /*7cb0*/  IMAD R131, R3, UR45, R131 ;  /* 0x0000002d03837c24 */ /* 0x000fe2000f8e0283 */
[----:B------:R-:W-:Y:S01]  /*7cc0*/  MOV R2, R13 ;  /* 0x0000000d00027202 */ /* 0x000fe20000000f00 */
[----:B---3--:R-:W-:Y:S01]  /*7cd0*/  IMAD R120, R120, UR37, RZ ;  /* 0x0000002578787c24 */ /* 0x008fe2000f8e02ff */
[----:B------:R-:W-:Y:S01]  /*7ce0*/  SHF.R.S32.HI R12, RZ, 0x18, R164 ;  /* 0x00000018ff0c7819 */ /* 0x000fe200000114a4 */
[----:B------:R-:W-:Y:S01]  /*7cf0*/  IMAD R121, R121, UR37, RZ ;  /* 0x0000002579797c24 */ /* 0x000fe2000f8e02ff */
[----:B------:R-:W-:Y:S01]  /*7d00*/  PRMT R166, R136, 0x8880, RZ ;  /* 0x0000888088a67816 */ /* 0x000fe200000000ff */
[----:B------:R-:W-:Y:S01]  /*7d10*/  IMAD R132, R2, UR45, R132 ;  /* 0x0000002d02847c24 */ /* 0x000fe2000f8e0284 */
[----:B------:R-:W-:Y:S01]  /*7d20*/  SHF.R.S32.HI R13, RZ, 0x18, R165 ;  /* 0x00000018ff0d7819 */ /* 0x000fe200000114a5 */
[----:B------:R-:W-:Y:S01]  /*7d30*/  IMAD R133, R12, UR45, R133 ;  /* 0x0000002d0c857c24 */ /* 0x000fe2000f8e0285 */
[----:B------:R-:W-:Y:S01]  /*7d40*/  SHF.R.S32.HI R14, RZ, 0x18, R23 ;  /* 0x00000018ff0e7819 */ /* 0x000fe20000011417 */
[----:B------:R-:W-:Y:S01]  /*7d50*/  IMAD R122, R122, UR37, RZ ;  /* 0x000000257a7a7c24 */ /* 0x000fe2000f8e02ff */
[----:B------:R-:W-:Y:S01]  /*7d60*/  MOV R0, R166 ;  /* 0x000000a600007202 */ /* 0x000fe20000000f00 */
[----:B------:R-:W-:Y:S01]  /*7d70*/  IMAD R134, R13, UR45, R134 ;  /* 0x0000002d0d867c24 */ /* 0x000fe2000f8e0286 */
[----:B------:R-:W-:Y:S01]  /*7d80*/  SHF.L.U32 R170, R136, 0x8, RZ ;  /* 0x0000000888aa7819 */ /* 0x000fe200000006ff */
[----:B------:R-:W-:Y:S01]  /*7d90*/  IMAD R135, R14, UR45, R135 ;  /* 0x0000002d0e877c24 */ /* 0x000fe2000f8e0287 */
[----:B------:R-:W-:Y:S01]  /*7da0*/  SHF.R.S32.HI R2, RZ, 0x18, R167 ;  /* 0x00000018ff027819 */ /* 0x000fe200000114a7 */
[----:B------:R-:W-:Y:S01]  /*7db0*/  IMAD R120, R0, UR45, R120 ;  /* 0x0000002d00787c24 */ /* 0x000fe2000f8e0278 */
[----:B------:R-:W-:Y:S01]  /*7dc0*/  PRMT R169, R137, 0x8880, RZ ;  /* 0x0000888089a97816 */ /* 0x000fe200000000ff */
[----:B------:R-:W-:Y:S01]  /*7dd0*/  IMAD R123, R123, UR37, RZ ;  /* 0x000000257b7b7c24 */ /* 0x000fe2000f8e02ff */
[----:B------:R-:W-:Y:S01]  /*7de0*/  SHF.R.S32.HI R0, RZ, 0x18, R170 ;  /* 0x00000018ff007819 */ /* 0x000fe200000114aa */
[----:B------:R-:W-:Y:S01]  /*7df0*/  IMAD R121, R2, UR45, R121 ;  /* 0x0000002d02797c24 */ /* 0x000fe2000f8e0279 */
[----:B------:R-:W-:Y:S01]  /*7e00*/  SHF.R.S32.HI R15, RZ, 0x18, R136 ;  /* 0x00000018ff0f7819 */ /* 0x000fe20000011488 */
[----:B------:R-:W-:Y:S01]  /*7e10*/  IMAD R124, R124, UR37, RZ ;  /* 0x000000257c7c7c24 */ /* 0x000fe2000f8e02ff */
[C---:B------:R-:W-:Y:S01]  /*7e20*/  SHF.L.U32 R172, R137.reuse, 0x10, RZ ;  /* 0x0000001089ac7819 */ /* 0x040fe200000006ff */
[----:B------:R-:W-:Y:S01]  /*7e30*/  IMAD R122, R0, UR45, R122 ;  /* 0x0000002d007a7c24 */ /* 0x000fe2000f8e027a */
[----:B------:R-:W-:Y:S01]  /*7e40*/  SHF.L.U32 R173, R137, 0x8, RZ ;  /* 0x0000000889ad7819 */ /* 0x000fe200000006ff */
[----:B------:R-:W-:Y:S01]  /*7e50*/  IMAD R125, R125, UR37, RZ ;  /* 0x000000257d7d7c24 */ /* 0x000fe2000f8e02ff */
[----:B------:R-:W-:Y:S01]  /*7e60*/  MOV R2, R169 ;  /* 0x000000a900027202 */ /* 0x000fe20000000f00 */
[----:B------:R-:W-:Y:S01]  /*7e70*/  IMAD R123, R15, UR45, R123 ;  /* 0x0000002d0f7b7c24 */ /* 0x000fe2000f8e027b */
[----:B------:R-:W-:Y:S01]  /*7e80*/  SHF.R.S32.HI R3, RZ, 0x18, R172 ;  /* 0x00000018ff037819 */ /* 0x000fe200000114ac */
[----:B------:R-:W-:Y:S01]  /*7e90*/  IMAD R126, R126, UR37, RZ ;  /* 0x000000257e7e7c24 */ /* 0x000fe2000f8e02ff */
[----:B------:R-:W-:Y:S01]  /*7ea0*/  PRMT R168, R138, 0x8880, RZ ;  /* 0x000088808aa87816 */ /* 0x000fe200000000ff */
[----:B------:R-:W-:Y:S01]  /*7eb0*/  IMAD R124, R2, UR45, R124 ;  /* 0x0000002d027c7c24 */ /* 0x000fe2000f8e027c */
[----:B------:R-:W-:Y:S01]  /*7ec0*/  SHF.R.S32.HI R12, RZ, 0x18, R173 ;  /* 0x00000018ff0c7819 */ /* 0x000fe200000114ad */
[----:B------:R-:W-:Y:S01]  /*7ed0*/  IMAD R127, R127, UR37, RZ ;  /* 0x000000257f7f7c24 */ /* 0x000fe2000f8e02ff */
[----:B------:R-:W-:Y:S01]  /*7ee0*/  SHF.R.S32.HI R17, RZ, 0x18, R137 ;  /* 0x00000018ff117819 */ /* 0x000fe20000011489 */
[C---:B------:R-:W-:Y:S01]  /*7ef0*/  IMAD.U32 R171, R138.reuse, 0x10000, RZ ;  /* 0x000100008aab7824 */ /* 0x040fe200078e00ff */
[----:B------:R-:W-:Y:S01]  /*7f00*/  MOV R0, R168 ;  /* 0x000000a800007202 */ /* 0x000fe20000000f00 */
[----:B------:R-:W-:Y:S01]  /*7f10*/  IMAD R125, R3, UR45, R125 ;  /* 0x0000002d037d7c24 */ /* 0x000fe2000f8e027d */
[----:B------:R-:W-:Y:S01]  /*7f20*/  SHF.L.U32 R174, R138, 0x8, RZ ;  /* 0x000000088aae7819 */ /* 0x000fe200000006ff */
[----:B----4-:R-:W-:Y:S01]  /*7f30*/  IMAD R112, R112, UR37, RZ ;  /* 0x0000002570707c24 */ /* 0x010fe2000f8e02ff */
[----:B------:R-:W-:Y:S01]  /*7f40*/  SHF.R.S32.HI R2, RZ, 0x18, R171 ;  /* 0x00000018ff027819 */ /* 0x000fe200000114ab */
[----:B------:R-:W-:Y:S01]  /*7f50*/  IMAD R126, R12, UR45, R126 ;  /* 0x0000002d0c7e7c24 */ /* 0x000fe2000f8e027e */
[----:B------:R-:W-:Y:S01]  /*7f60*/  PRMT R176, R139, 0x8880, RZ ;  /* 0x000088808bb07816 */ /* 0x000fe200000000ff */
[----:B------:R-:W-:Y:S01]  /*7f70*/  IMAD R127, R17, UR45, R127 ;  /* 0x0000002d117f7c24 */ /* 0x000fe2000f8e027f */
[----:B------:R-:W-:Y:S01]  /*7f80*/  SHF.R.S32.HI R19, RZ, 0x18, R138 ;  /* 0x00000018ff137819 */ /* 0x000fe2000001148a */
[----:B------:R-:W-:Y:S01]  /*7f90*/  IMAD R113, R113, UR37, RZ ;  /* 0x0000002571717c24 */ /* 0x000fe2000f8e02ff */
[C---:B------:R-:W-:Y:S01]  /*7fa0*/  SHF.L.U32 R178, R139.reuse, 0x10, RZ ;  /* 0x000000108bb27819 */ /* 0x040fe200000006ff */
[----:B------:R-:W-:Y:S01]  /*7fb0*/  IMAD R112, R0, UR45, R112 ;  /* 0x0000002d00707c24 */ /* 0x000fe2000f8e0270 */
[----:B------:R-:W-:Y:S01]  /*7fc0*/  SHF.R.S32.HI R0, RZ, 0x18, R174 ;  /* 0x00000018ff007819 */ /* 0x000fe200000114ae */
[----:B------:R-:W-:Y:S01]  /*7fd0*/  IMAD R114, R114, UR37, RZ ;  /* 0x0000002572727c24 */ /* 0x000fe2000f8e02ff */
[----:B------:R-:W-:Y:S01]  /*7fe0*/  SHF.L.U32 R179, R139, 0x8, RZ ;  /* 0x000000088bb37819 */ /* 0x000fe200000006ff */
[----:B------:R-:W-:Y:S01]  /*7ff0*/  IMAD R115, R115, UR37, RZ ;  /* 0x0000002573737c24 */ /* 0x000fe2000f8e02ff */
[----:B------:R-:W-:Y:S01]  /*8000*/  SHF.R.S32.HI R3, RZ, 0x18, R178 ;  /* 0x00000018ff037819 */ /* 0x000fe200000114b2 */
[----:B------:R-:W-:Y:S01]  /*8010*/  IMAD R113, R2, UR45, R113 ;  /* 0x0000002d02717c24 */ /* 0x000fe2000f8e0271 */
[----:B------:R-:W-:Y:S01]  /*8020*/  PRMT R175, R140, 0x8880, RZ ;  /* 0x000088808caf7816 */ /* 0x000fe200000000ff */
[----:B------:R-:W-:Y:S01]  /*8030*/  IMAD R116, R116, UR37, RZ ;  /* 0x0000002574747c24 */ /* 0x000fe2000f8e02ff */
[----:B------:R-:W-:Y:S01]  /*8040*/  SHF.R.S32.HI R12, RZ, 0x18, R179 ;  /* 0x00000018ff0c7819 */ /* 0x000fe200000114b3 */
[----:B------:R-:W-:Y:S01]  /*8050*/  IMAD.MOV.U32 R2, RZ, RZ, R176 ;  /* 0x000000ffff027224 */ /* 0x000fe200078e00b0 */
[----:B------:R-:W-:Y:S01]  /*8060*/  SHF.R.S32.HI R20, RZ, 0x18, R139 ;  /* 0x00000018ff147819 */ /* 0x000fe2000001148b */
[----:B------:R-:W-:Y:S01]  /*8070*/  IMAD R114, R0, UR45, R114 ;  /* 0x0000002d00727c24 */ /* 0x000fe2000f8e0272 */
[----:B------:R-:W-:Y:S01]  /*8080*/  MOV R0, R175 ;  /* 0x000000af00007202 */ /* 0x000fe20000000f00 */
[----:B------:R-:W-:Y:S01]  /*8090*/  IMAD R117, R117, UR37, RZ ;  /* 0x0000002575757c24 */ /* 0x000fe2000f8e02ff */
[----:B------:R-:W-:Y:S01]  /*80a0*/  SHF.L.U32 R180, R140, 0x8, RZ ;  /* 0x000000088cb47819 */ /* 0x000fe200000006ff */
[----:B------:R-:W-:Y:S01]  /*80b0*/  IMAD R115, R19, UR45, R115 ;  /* 0x0000002d13737c24 */ /* 0x000fe2000f8e0273 */
[C---:B------:R-:W-:Y:S01]  /*80c0*/  PRMT R182, R141.reuse, 0x8880, RZ ;  /* 0x000088808db67816 */ /* 0x040fe200000000ff */
[----:B------:R-:W-:Y:S01]  /*80d0*/  IMAD R118, R118, UR37, RZ ;  /* 0x0000002576767c24 */ /* 0x000fe2000f8e02ff */
[----:B------:R-:W-:Y:S01]  /*80e0*/  SHF.R.S32.HI R21, RZ, 0x18, R140 ;  /* 0x00000018ff157819 */ /* 0x000fe2000001148c */
[----:B------:R-:W-:Y:S01]  /*80f0*/  IMAD R116, R2, UR45, R116 ;  /* 0x0000002d02747c24 */ /* 0x000fe2000f8e0274 */
[----:B------:R-:W-:Y:S01]  /*8100*/  SHF.L.U32 R184, R141, 0x10, RZ ;  /* 0x000000108db87819 */ /* 0x000fe200000006ff */
[----:B------:R-:W-:Y:S01]  /*8110*/  IMAD R119, R119, UR37, RZ ;  /* 0x0000002577777c24 */ /* 0x000fe2000f8e02ff */
[----:B------:R-:W-:Y:S01]  /*8120*/  SHF.L.U32 R185, R141, 0x8, RZ ;  /* 0x000000088db97819 */ /* 0x000fe200000006ff */
[----:B------:R-:W-:Y:S01]  /*8130*/  IMAD.U32 R177, R140, 0x10000, RZ ;  /* 0x000100008cb17824 */ /* 0x000fe200078e00ff */
[----:B------:R-:W-:Y:S01]  /*8140*/  PRMT R181, R142, 0x8880, RZ ;  /* 0x000088808eb57816 */ /* 0x000fe200000000ff */
[----:B------:R-:W-:Y:S01]  /*8150*/  IMAD R117, R3, UR45, R117 ;  /* 0x0000002d03757c24 */ /* 0x000fe2000f8e0275 */
[----:B------:R-:W-:Y:S01]  /*8160*/  SHF.R.S32.HI R3, RZ, 0x18, R184 ;  /* 0x00000018ff037819 */ /* 0x000fe200000114b8 */
[----:B------:R-:W-:Y:S01]  /*8170*/  IMAD R104, R104, UR37, RZ ;  /* 0x0000002568687c24 */ /* 0x000fe2000f8e02ff */
[----:B------:R-:W-:Y:S01]  /*8180*/  SHF.R.S32.HI R2, RZ, 0x18, R177 ;  /* 0x00000018ff027819 */ /* 0x000fe200000114b1 */
[----:B------:R-:W-:Y:S01]  /*8190*/  IMAD R118, R12, UR45, R118 ;  /* 0x0000002d0c767c24 */ /* 0x000fe2000f8e0276 */
[----:B------:R-:W-:Y:S01]  /*81a0*/  SHF.R.S32.HI R12, RZ, 0x18, R185 ;  /* 0x00000018ff0c7819 */ /* 0x000fe200000114b9 */
[----:B------:R-:W-:Y:S01]  /*81b0*/  IMAD R119, R20, UR45, R119 ;  /* 0x0000002d14777c24 */ /* 0x000fe2000f8e0277 */
[----:B------:R-:W-:Y:S01]  /*81c0*/  SHF.R.S32.HI R22, RZ, 0x18, R141 ;  /* 0x00000018ff167819 */ /* 0x000fe2000001148d */
[----:B------:R-:W-:Y:S01]  /*81d0*/  IMAD R105, R105, UR37, RZ ;  /* 0x0000002569697c24 */ /* 0x000fe2000f8e02ff */
[----:B------:R-:W-:Y:S01]  /*81e0*/  SHF.L.U32 R186, R142, 0x8, RZ ;  /* 0x000000088eba7819 */ /* 0x000fe200000006ff */
[----:B------:R-:W-:Y:S01]  /*81f0*/  IMAD R104, R0, UR45, R104 ;  /* 0x0000002d00687c24 */ /* 0x000fe2000f8e0268 */
[----:B------:R-:W-:Y:S01]  /*8200*/  SHF.R.S32.HI R0, RZ, 0x18, R180 ;  /* 0x00000018ff007819 */ /* 0x000fe200000114b4 */
[----:B------:R-:W-:Y:S01]  /*8210*/  IMAD R106, R106, UR37, RZ ;  /* 0x000000256a6a7c24 */ /* 0x000fe2000f8e02ff */
[----:B------:R-:W-:Y:S01]  /*8220*/  PRMT R188, R143, 0x8880, RZ ;  /* 0x000088808fbc7816 */ /* 0x000fe200000000ff */
[----:B------:R-:W-:Y:S01]  /*8230*/  IMAD R107, R107, UR37, RZ ;  /* 0x000000256b6b7c24 */ /* 0x000fe2000f8e02ff */
[----:B------:R-:W-:Y:S01]  /*8240*/  SHF.R.S32.HI R23, RZ, 0x18, R142 ;  /* 0x00000018ff177819 */ /* 0x000fe2000001148e */
[----:B------:R-:W-:Y:S01]  /*8250*/  IMAD R105, R2, UR45, R105 ;  /* 0x0000002d02697c24 */ /* 0x000fe2000f8e0269 */
[----:B------:R-:W-:Y:S01]  /*8260*/  MOV R2, R182 ;  /* 0x000000b600027202 */ /* 0x000fe20000000f00 */
[----:B------:R-:W-:Y:S01]  /*8270*/  IMAD R108, R108, UR37, RZ ;  /* 0x000000256c6c7c24 */ /* 0x000fe2000f8e02ff */
[----:B------:R-:W-:Y:S01]  /*8280*/  SHF.L.U32 R190, R143, 0x10, RZ ;  /* 0x000000108fbe7819 */ /* 0x000fe200000006ff */
[----:B------:R-:W-:Y:S01]  /*8290*/  IMAD R106, R0, UR45, R106 ;  /* 0x0000002d006a7c24 */ /* 0x000fe2000f8e026a */
[----:B------:R-:W-:Y:S01]  /*82a0*/  MOV R0, R181 ;  /* 0x000000b500007202 */ /* 0x000fe20000000f00 */
[----:B------:R-:W-:Y:S01]  /*82b0*/  IMAD R109, R109, UR37, RZ ;  /* 0x000000256d6d7c24 */ /* 0x000fe2000f8e02ff */
[----:B------:R-:W-:Y:S01]  /*82c0*/  SHF.L.U32 R191, R143, 0x8, RZ ;  /* 0x000000088fbf7819 */ /* 0x000fe200000006ff */
[----:B------:R-:W-:Y:S01]  /*82d0*/  IMAD R107, R21, UR45, R107 ;  /* 0x0000002d156b7c24 */ /* 0x000fe2000f8e026b */
[----:B------:R-:W-:Y:S01]  /*82e0*/  PRMT R187, R144, 0x8880, RZ ;  /* 0x0000888090bb7816 */ /* 0x000fe200000000ff */
[----:B------:R-:W-:Y:S01]  /*82f0*/  IMAD R110, R110, UR37, RZ ;  /* 0x000000256e6e7c24 */ /* 0x000fe2000f8e02ff */
[----:B------:R-:W-:Y:S01]  /*8300*/  SHF.R.S32.HI R136, RZ, 0x18, R143 ;  /* 0x00000018ff887819 */ /* 0x000fe2000001148f */
[----:B------:R-:W-:Y:S01]  /*8310*/  IMAD R108, R2, UR45, R108 ;  /* 0x0000002d026c7c24 */ /* 0x000fe2000f8e026c */
[----:B------:R-:W-:Y:S01]  /*8320*/  SHF.L.U32 R189, R144, 0x10, RZ ;  /* 0x0000001090bd7819 */ /* 0x000fe200000006ff */
[----:B------:R-:W-:Y:S01]  /*8330*/  IMAD R111, R111, UR37, RZ ;  /* 0x000000256f6f7c24 */ /* 0x000fe2000f8e02ff */
[----:B------:R-:W-:Y:S01]  /*8340*/  PRMT R194, R145, 0x8880, RZ ;  /* 0x0000888091c27816 */ /* 0x000fe200000000ff */
[----:B------:R-:W-:Y:S01]  /*8350*/  IMAD.U32 R183, R142, 0x10000, RZ ;  /* 0x000100008eb77824 */ /* 0x000fe200078e00ff */
[----:B------:R-:W-:Y:S01]  /*8360*/  SHF.R.S32.HI R137, RZ, 0x18, R144 ;  /* 0x00000018ff897819 */ /* 0x000fe20000011490 */
[----:B------:R-:W-:Y:S01]  /*8370*/  IMAD R109, R3, UR45, R109 ;  /* 0x0000002d036d7c24 */ /* 0x000fe2000f8e026d */
[----:B------:R-:W-:Y:S01]  /*8380*/  SHF.R.S32.HI R3, RZ, 0x18, R190 ;  /* 0x00000018ff037819 */ /* 0x000fe200000114be */
[----:B------:R-:W-:Y:S01]  /*8390*/  IMAD R96, R96, UR37, RZ ;  /* 0x0000002560607c24 */ /* 0x000fe2000f8e02ff */
[----:B------:R-:W-:Y:S01]  /*83a0*/  SHF.R.S32.HI R2, RZ, 0x18, R183 ;  /* 0x00000018ff027819 */ /* 0x000fe200000114b7 */
[----:B------:R-:W-:Y:S01]  /*83b0*/  IMAD R110, R12, UR45, R110 ;  /* 0x0000002d0c6e7c24 */ /* 0x000fe2000f8e026e */
[----:B------:R-:W-:Y:S01]  /*83c0*/  SHF.R.S32.HI R12, RZ, 0x18, R191 ;  /* 0x00000018ff0c7819 */ /* 0x000fe200000114bf */
[----:B------:R-:W-:Y:S01]  /*83d0*/  IMAD R111, R22, UR45, R111 ;  /* 0x0000002d166f7c24 */ /* 0x000fe2000f8e026f */
[----:B------:R-:W-:Y:S01]  /*83e0*/  SHF.L.U32 R196, R145, 0x10, RZ ;  /* 0x0000001091c47819 */ /* 0x000fe200000006ff */
        /* <DEDUP_REMOVED lines=13> */
[----:B------:R-:W-:Y:S01]  /*84c0*/  SHF.L.U32 R198, R146, 0x8, RZ ;  /* 0x0000000892c67819 */ /* 0x000fe200000006ff */
[----:B------:R-:W-:Y:S01]  /*84d0*/  IMAD R101, R101, UR37, RZ ;  /* 0x0000002565657c24 */ /* 0x000fe2000f8e02ff */
[----:B------:R-:W-:Y:S01]  /*84e0*/  PRMT R200, R147, 0x8880, RZ ;  /* 0x0000888093c87816 */ /* 0x000fe200000000ff */
        /* <DEDUP_REMOVED lines=12> */
[----:B------:R-:W-:Y:S01]  /*85b0*/  IMAD.SHL.U32 R192, R144, 0x100, RZ ;  /* 0x0000010090c07824 */ /* 0x000fe200078e00ff */
[----:B------:R-:W-:Y:S01]  /*85c0*/  SHF.L.U32 R201, R148, 0x10, RZ ;  /* 0x0000001094c97819 */ /* 0x000fe200000006ff */
[----:B------:R-:W-:Y:S01]  /*85d0*/  IMAD R102, R12, UR45, R102 ;  /* 0x0000002d0c667c24 */ /* 0x000fe2000f8e0266 */
[----:B------:R-:W-:Y:S01]  /*85e0*/  SHF.R.S32.HI R12, RZ, 0x18, R197 ;  /* 0x00000018ff0c7819 */ /* 0x000fe200000114c5 */
[----:B------:R-:W-:Y:S01]  /*85f0*/  IMAD.MOV.U32 R0, RZ, RZ, R187 ;  /* 0x000000ffff007224 */ /* 0x000fe200078e00bb */
[----:B------:R-:W-:Y:S01]  /*8600*/  SHF.L.U32 R204, R148, 0x8, RZ ;  /* 0x0000000894cc7819 */ /* 0x000fe200000006ff */
[----:B------:R-:W-:Y:S01]  /*8610*/  IMAD R103, R136, UR45, R103 ;  /* 0x0000002d88677c24 */ /* 0x000fe2000f8e0267 */
[----:B------:R-:W-:Y:S01]  /*8620*/  PRMT R206, R149, 0x8880, RZ ;  /* 0x0000888095ce7816 */ /* 0x000fe200000000ff */
[----:B------:R-:W-:Y:S01]  /*8630*/  IMAD R89, R89, UR37, RZ ;  /* 0x0000002559597c24 */ /* 0x000fe2000f8e02ff */
[----:B------:R-:W-:Y:S01]  /*8640*/  SHF.R.S32.HI R141, RZ, 0x18, R148 ;  /* 0x00000018ff8d7819 */ /* 0x000fe20000011494 */
[----:B------:R-:W-:Y:S01]  /*8650*/  IMAD R88, R0, UR45, R88 ;  /* 0x0000002d00587c24 */ /* 0x000fe2000f8e0258 */
[----:B------:R-:W-:Y:S01]  /*8660*/  SHF.R.S32.HI R0, RZ, 0x18, R192 ;  /* 0x00000018ff007819 */ /* 0x000fe200000114c0 */
[----:B------:R-:W-:Y:S01]  /*8670*/  IMAD R90, R90, UR37, RZ ;  /* 0x000000255a5a7c24 */ /* 0x000fe2000f8e02ff */
[----:B------:R-:W-:Y:S01]  /*8680*/  SHF.L.U32 R208, R149, 0x10, RZ ;  /* 0x0000001095d07819 */ /* 0x000fe200000006ff */
[----:B------:R-:W-:Y:S01]  /*8690*/  IMAD R91, R91, UR37, RZ ;  /* 0x000000255b5b7c24 */ /* 0x000fe2000f8e02ff */
[----:B------:R-:W-:Y:S01]  /*86a0*/  PRMT R205, R150, 0x8880, RZ ;  /* 0x0000888096cd7816 */ /* 0x000fe200000000ff */
[----:B------:R-:W-:Y:S01]  /*86b0*/  IMAD R89, R2, UR45, R89 ;  /* 0x0000002d02597c24 */ /* 0x000fe2000f8e0259 */
[----:B------:R-:W-:Y:S01]  /*86c0*/  MOV R2, R194 ;  /* 0x000000c200027202 */ /* 0x000fe20000000f00 */
[----:B------:R-:W-:Y:S01]  /*86d0*/  IMAD R92, R92, UR37, RZ ;  /* 0x000000255c5c7c24 */ /* 0x000fe2000f8e02ff */
[----:B------:R-:W-:Y:S01]  /*86e0*/  SHF.R.S32.HI R142, RZ, 0x18, R149 ;  /* 0x00000018ff8e7819 */ /* 0x000fe20000011495 */
[----:B------:R-:W-:Y:S01]  /*86f0*/  IMAD R90, R0, UR45, R90 ;  /* 0x0000002d005a7c24 */ /* 0x000fe2000f8e025a */
[----:B------:R-:W-:Y:S01]  /*8700*/  MOV R0, R193 ;  /* 0x000000c100007202 */ /* 0x000fe20000000f00 */
[----:B------:R-:W-:Y:S01]  /*8710*/  IMAD R93, R93, UR37, RZ ;  /* 0x000000255d5d7c24 */ /* 0x000fe2000f8e02ff */
[C---:B------:R-:W-:Y:S01]  /*8720*/  SHF.L.U32 R207, R150.reuse, 0x10, RZ ;  /* 0x0000001096cf7819 */ /* 0x040fe200000006ff */
[----:B------:R-:W-:Y:S01]  /*8730*/  IMAD R91, R137, UR45, R91 ;  /* 0x0000002d895b7c24 */ /* 0x000fe2000f8e025b */
[----:B------:R-:W-:Y:S01]  /*8740*/  SHF.L.U32 R210, R150, 0x8, RZ ;  /* 0x0000000896d27819 */ /* 0x000fe200000006ff */
[----:B------:R-:W-:Y:S01]  /*8750*/  IMAD R94, R94, UR37, RZ ;  /* 0x000000255e5e7c24 */ /* 0x000fe2000f8e02ff */
[----:B------:R-:W-:Y:S01]  /*8760*/  PRMT R212, R151, 0x8880, RZ ;  /* 0x0000888097d47816 */ /* 0x000fe200000000ff */
[----:B------:R-:W-:Y:S01]  /*8770*/  IMAD R92, R2, UR45, R92 ;  /* 0x0000002d025c7c24 */ /* 0x000fe2000f8e025c */
[----:B------:R-:W-:Y:S01]  /*8780*/  SHF.R.S32.HI R2, RZ, 0x18, R195 ;  /* 0x00000018ff027819 */ /* 0x000fe200000114c3 */
[----:B------:R-:W-:Y:S01]  /*8790*/  IMAD R95, R95, UR37, RZ ;  /* 0x000000255f5f7c24 */ /* 0x000fe2000f8e02ff */
[----:B------:R-:W-:Y:S01]  /*87a0*/  SHF.R.S32.HI R143, RZ, 0x18, R150 ;  /* 0x00000018ff8f7819 */ /* 0x000fe20000011496 */
[----:B------:R-:W-:Y:S01]  /*87b0*/  IMAD R93, R3, UR45, R93 ;  /* 0x0000002d035d7c24 */ /* 0x000fe2000f8e025d */
[C---:B------:R-:W-:Y:S01]  /*87c0*/  SHF.L.U32 R214, R151.reuse, 0x10, RZ ;  /* 0x0000001097d67819 */ /* 0x040fe200000006ff */
[----:B------:R-:W-:Y:S01]  /*87d0*/  IMAD R80, R80, UR37, RZ ;  /* 0x0000002550507c24 */ /* 0x000fe2000f8e02ff */
        /* <DEDUP_REMOVED lines=11> */
[----:B------:R-:W-:Y:S01]  /*8890*/  IMAD.U32 R202, R147, 0x10000, RZ ;  /* 0x0001000093ca7824 */ /* 0x000fe200078e00ff */
[----:B------:R-:W-:Y:S01]  /*88a0*/  PRMT R218, R153, 0x8880, RZ ;  /* 0x0000888099da7816 */ /* 0x000fe200000000ff */
[----:B------:R-:W-:Y:S01]  /*88b0*/  IMAD R83, R83, UR37, RZ ;  /* 0x0000002553537c24 */ /* 0x000fe2000f8e02ff */
[----:B------:R-:W-:Y:S01]  /*88c0*/  SHF.R.S32.HI R145, RZ, 0x18, R152 ;  /* 0x00000018ff917819 */ /* 0x000fe20000011498 */
[----:B------:R-:W-:Y:S01]  /*88d0*/  IMAD R81, R2, UR45, R81 ;  /* 0x0000002d02517c24 */ /* 0x000fe2000f8e0251 */
[----:B------:R-:W-:Y:S01]  /*88e0*/  MOV R2, R200 ;  /* 0x000000c800027202 */ /* 0x000fe20000000f00 */
        /* <DEDUP_REMOVED lines=15> */
[----:B------:R-:W-:Y:S01]  /*89e0*/  SHF.R.S32.HI R3, RZ, 0x18, R208 ;  /* 0x00000018ff037819 */ /* 0x000fe200000114d0 */
[----:B------:R-:W-:Y:S01]  /*89f0*/  IMAD R72, R72, UR37, RZ ;  /* 0x0000002548487c24 */ /* 0x000fe2000f8e02ff */
[----:B------:R-:W-:Y:S01]  /*8a00*/  SHF.L.U32 R219, R154, 0x10, RZ ;  /* 0x000000109adb7819 */ /* 0x000fe200000006ff */
        /* <DEDUP_REMOVED lines=11> */
[----:B------:R-:W-:Y:S01]  /*8ac0*/  PRMT R223, R156, 0x8880, RZ ;  /* 0x000088809cdf7816 */ /* 0x000fe200000000ff */
[----:B------:R-:W-:Y:S01]  /*8ad0*/  IMAD.SHL.U32 R209, R149, 0x100, RZ ;  /* 0x0000010095d17824 */ /* 0x000fe200078e00ff */
[----:B------:R-:W-:Y:S01]  /*8ae0*/  SHF.R.S32.HI R148, RZ, 0x18, R155 ;  /* 0x00000018ff947819 */ /* 0x000fe2000001149b */
[----:B------:R-:W-:Y:S01]  /*8af0*/  IMAD R73, R2, UR45, R73 ;  /* 0x0000002d02497c24 */ /* 0x000fe2000f8e0249 */
[----:B------:R-:W-:Y:S01]  /*8b00*/  SHF.L.U32 R224, R156, 0x10, RZ ;  /* 0x000000109ce07819 */ /* 0x000fe200000006ff */
[----:B------:R-:W-:Y:S01]  /*8b10*/  IMAD R76, R76, UR37, RZ ;  /* 0x000000254c4c7c24 */ /* 0x000fe2000f8e02ff */
[----:B------:R-:W-:Y:S01]  /*8b20*/  SHF.R.S32.HI R12, RZ, 0x18, R209 ;  /* 0x00000018ff0c7819 */ /* 0x000fe200000114d1 */
[----:B------:R-:W-:Y:S01]  /*8b30*/  IMAD.MOV.U32 R2, RZ, RZ, R206 ;  /* 0x000000ffff027224 */ /* 0x000fe200078e00ce */
[----:B------:R-:W-:Y:S01]  /*8b40*/  SHF.L.U32 R226, R156, 0x8, RZ ;  /* 0x000000089ce27819 */ /* 0x000fe200000006ff */
[----:B------:R-:W-:Y:S01]  /*8b50*/  IMAD R74, R0, UR45, R74 ;  /* 0x0000002d004a7c24 */ /* 0x000fe2000f8e024a */
[----:B------:R-:W-:Y:S01]  /*8b60*/  MOV R0, R205 ;  /* 0x000000cd00007202 */ /* 0x000fe20000000f00 */
        /* <DEDUP_REMOVED lines=15> */
[----:B------:R-:W-:Y:S01]  /*8c60*/  SHF.R.S32.HI R12, RZ, 0x18, R215 ;  /* 0x00000018ff0c7819 */ /* 0x000fe200000114d7 */
        /* <DEDUP_REMOVED lines=8> */
[----:B------:R-:W-:Y:S01]  /*8cf0*/  IMAD R67, R67, UR37, RZ ;  /* 0x0000002543437c24 */ /* 0x000fe2000f8e02ff */
[----:B------:R-:W-:Y:S01]  /*8d00*/  SHF.L.U32 R236, R159, 0x10, RZ ;  /* 0x000000109fec7819 */ /* 0x000fe200000006ff */
[----:B------:R-:W-:Y:S01]  /*8d10*/  IMAD R65, R2, UR45, R65 ;  /* 0x0000002d02417c24 */ /* 0x000fe2000f8e0241 */
[----:B------:R-:W-:Y:S01]  /*8d20*/  MOV R2, R212 ;  /* 0x000000d400027202 */ /* 0x000fe20000000f00 */
[----:B------:R-:W-:Y:S01]  /*8d30*/  IMAD R68, R68, UR37, RZ ;  /* 0x0000002544447c24 */ /* 0x000fe2000f8e02ff */
[----:B------:R-:W-:Y:S01]  /*8d40*/  SHF.L.U32 R235, R160, 0x8, RZ ;  /* 0x00000008a0eb7819 */ /* 0x000fe200000006ff */
[----:B------:R-:W-:Y:S01]  /*8d50*/  IMAD R66, R0, UR45, R66 ;  /* 0x0000002d00427c24 */ /* 0x000fe2000f8e0242 */
[----:B------:R-:W-:Y:S01]  /*8d60*/  MOV R0, R211 ;  /* 0x000000d300007202 */ /* 0x000fe20000000f00 */
[----:B------:R-:W-:Y:S01]  /*8d70*/  IMAD R69, R69, UR37, RZ ;  /* 0x0000002545457c24 */ /* 0x000fe2000f8e02ff */
[----:B------:R-:W-:Y:S01]  /*8d80*/  SHF.R.S32.HI R153, RZ, 0x18, R160 ;  /* 0x00000018ff997819 */ /* 0x000fe200000114a0 */
[----:B------:R-:W-:Y:S01]  /*8d90*/  IMAD R67, R143, UR45, R67 ;  /* 0x0000002d8f437c24 */ /* 0x000fe2000f8e0243 */
[C---:B------:R-:W-:Y:S01]  /*8da0*/  SHF.L.U32 R238, R161.reuse, 0x10, RZ ;  /* 0x00000010a1ee7819 */ /* 0x040fe200000006ff */
[----:B------:R-:W-:Y:S01]  /*8db0*/  IMAD R70, R70, UR37, RZ ;  /* 0x0000002546467c24 */ /* 0x000fe2000f8e02ff */
[----:B------:R-:W-:Y:S01]  /*8dc0*/  SHF.L.U32 R239, R161, 0x8, RZ ;  /* 0x00000008a1ef7819 */ /* 0x000fe200000006ff */
[----:B------:R-:W-:Y:S01]  /*8dd0*/  IMAD R68, R2, UR45, R68 ;  /* 0x0000002d02447c24 */ /* 0x000fe2000f8e0244 */
[----:B------:R-:W-:Y:S01]  /*8de0*/  SHF.L.U32 R241, R162, 0x8, RZ ;  /* 0x00000008a2f17819 */ /* 0x000fe200000006ff */
[----:B------:R-:W-:Y:S01]  /*8df0*/  IMAD R71, R71, UR37, RZ ;  /* 0x0000002547477c24 */ /* 0x000fe2000f8e02ff */
[----:B------:R-:W-:Y:S01]  /*8e00*/  SHF.R.S32.HI R155, RZ, 0x18, R162 ;  /* 0x00000018ff9b7819 */ /* 0x000fe200000114a2 */
        /* <DEDUP_REMOVED lines=15> */
[----:B------:R-:W-:Y:S01]  /*8f00*/  SHF.R.S32.HI R156, RZ, 0x18, R163 ;  /* 0x00000018ff9c7819 */ /* 0x000fe200000114a3 */
[----:B------:R-:W-:Y:S01]  /*8f10*/  IMAD R59, R59, UR37, RZ ;  /* 0x000000253b3b7c24 */ /* 0x000fe2000f8e02ff */
[----:B------:R-:W-:Y:S01]  /*8f20*/  I2IP.S8.S32.SAT R130, R131, R130, RZ ;  /* 0x0000008283827239 */ /* 0x000fe200000014ff */
[----:B------:R-:W-:Y:S01]  /*8f30*/  IMAD R57, R2, UR45, R57 ;  /* 0x0000002d02397c24 */ /* 0x000fe2000f8e0239 */
[----:B------:R-:W-:Y:S01]  /*8f40*/  MOV R2, R218 ;  /* 0x000000da00027202 */ /* 0x000fe20000000f00 */
[----:B------:R-:W-:Y:S01]  /*8f50*/  IMAD R60, R60, UR37, RZ ;  /* 0x000000253c3c7c24 */ /* 0x000fe2000f8e02ff */
[----:B------:R-:W-:Y:S01]  /*8f60*/  I2IP.S8.S32.SAT R122, R123, R122, RZ ;  /* 0x0000007a7b7a7239 */ /* 0x000fe200000014ff */
[----:B------:R-:W-:Y:S01]  /*8f70*/  IMAD R58, R0, UR45, R58 ;  /* 0x0000002d003a7c24 */ /* 0x000fe2000f8e023a */
[----:B------:R-:W-:Y:S01]  /*8f80*/  I2IP.S8.S32.SAT R114, R115, R114, RZ ;  /* 0x0000007273727239 */ /* 0x000fe200000014ff */
[----:B------:R-:W-:Y:S01]  /*8f90*/  IMAD R61, R61, UR37, RZ ;  /* 0x000000253d3d7c24 */ /* 0x000fe2000f8e02ff */
[----:B------:R-:W-:Y:S01]  /*8fa0*/  I2IP.S8.S32.SAT R106, R107, R106, RZ ;  /* 0x0000006a6b6a7239 */ /* 0x000fe200000014ff */
[----:B------:R-:W-:Y:S01]  /*8fb0*/  IMAD R59, R145, UR45, R59 ;  /* 0x0000002d913b7c24 */ /* 0x000fe2000f8e023b */
[----:B------:R-:W-:Y:S01]  /*8fc0*/  I2IP.S8.S32.SAT R98, R99, R98, RZ ;  /* 0x0000006263627239 */ /* 0x000fe200000014ff */
[----:B------:R-:W-:Y:S01]  /*8fd0*/  IMAD R62, R62, UR37, RZ ;  /* 0x000000253e3e7c24 */ /* 0x000fe2000f8e02ff */
[----:B------:R-:W-:Y:S01]  /*8fe0*/  I2IP.S8.S32.SAT R90, R91, R90, RZ ;  /* 0x0000005a5b5a7239 */ /* 0x000fe200000014ff */
[----:B------:R-:W-:Y:S01]  /*8ff0*/  IMAD R60, R2, UR45, R60 ;  /* 0x0000002d023c7c24 */ /* 0x000fe2000f8e023c */
[----:B------:R-:W-:Y:S01]  /*9000*/  SHF.R.S32.HI R2, RZ, 0x18, R219 ;  /* 0x00000018ff027819 */ /* 0x000fe200000114db */
[----:B------:R-:W-:Y:S01]  /*9010*/  IMAD R63, R63, UR37, RZ ;  /* 0x000000253f3f7c24 */ /* 0x000fe2000f8e02ff */
[----:B------:R-:W-:Y:S01]  /*9020*/  I2IP.S8.S32.SAT R82, R83, R82, RZ ;  /* 0x0000005253527239 */ /* 0x000fe200000014ff */
[----:B------:R-:W-:Y:S01]  /*9030*/  IMAD.SHL.U32 R221, R154, 0x100, RZ ;  /* 0x000001009add7824 */ /* 0x000fe200078e00ff */
[----:B------:R-:W-:Y:S01]  /*9040*/  SHF.R.S32.HI R154, RZ, 0x18, R161 ;  /* 0x00000018ff9a7819 */ /* 0x000fe200000114a1 */
[----:B------:R-:W-:Y:S01]  /*9050*/  IMAD R61, R3, UR45, R61 ;  /* 0x0000002d033d7c24 */ /* 0x000fe2000f8e023d */
[----:B------:R-:W-:Y:S01]  /*9060*/  I2IP.S8.S32.SAT R74, R75, R74, RZ ;  /* 0x0000004a4b4a7239 */ /* 0x000fe200000014ff */
[----:B------:R-:W-:Y:S01]  /*9070*/  IMAD R48, R48, UR37, RZ ;  /* 0x0000002530307c24 */ /* 0x000fe2000f8e02ff */
[----:B------:R-:W-:Y:S01]  /*9080*/  SHF.R.S32.HI R3, RZ, 0x18, R221 ;  /* 0x00000018ff037819 */ /* 0x000fe200000114dd */
[----:B------:R-:W-:Y:S01]  /*9090*/  IMAD R62, R12, UR45, R62 ;  /* 0x0000002d0c3e7c24 */ /* 0x000fe2000f8e023e */
[----:B------:R-:W-:Y:S01]  /*90a0*/  SHF.R.S32.HI R12, RZ, 0x18, R242 ;  /* 0x00000018ff0c7819 */ /* 0x000fe200000114f2 */
[----:B------:R-:W-:Y:S01]  /*90b0*/  IMAD.MOV.U32 R0, RZ, RZ, R217 ;  /* 0x000000ffff007224 */ /* 0x000fe200078e00d9 */
        /* <DEDUP_REMOVED lines=8> */
[----:B------:R-:W-:Y:S01]  /*9140*/  MOV R0, R225 ;  /* 0x000000e100007202 */ /* 0x000fe20000000f00 */
[----:B------:R-:W-:Y:S01]  /*9150*/  IMAD R51, R51, UR37, RZ ;  /* 0x0000002533337c24 */ /* 0x000fe2000f8e02ff */
[----:B------:R-:W-:Y:S01]  /*9160*/  I2IP.S8.S32.SAT R118, R119, R118, RZ ;  /* 0x0000007677767239 */ /* 0x000fe200000014ff */
[----:B------:R-:W-:Y:S01]  /*9170*/  IMAD R49, R2, UR45, R49 ;  /* 0x0000002d02317c24 */ /* 0x000fe2000f8e0231 */
[----:B------:R-:W-:Y:S01]  /*9180*/  SHF.R.S32.HI R2, RZ, 0x18, R227 ;  /* 0x00000018ff027819 */ /* 0x000fe200000114e3 */
[----:B------:R-:W-:Y:S01]  /*9190*/  IMAD R52, R52, UR37, RZ ;  /* 0x0000002534347c24 */ /* 0x000fe2000f8e02ff */
[----:B------:R-:W-:Y:S01]  /*91a0*/  I2IP.S8.S32.SAT R110, R111, R110, RZ ;  /* 0x0000006e6f6e7239 */ /* 0x000fe200000014ff */
[----:B------:R-:W-:Y:S01]  /*91b0*/  IMAD R50, R3, UR45, R50 ;  /* 0x0000002d03327c24 */ /* 0x000fe2000f8e0232 */
[----:B------:R-:W-:Y:S01]  /*91c0*/  SHF.R.S32.HI R3, RZ, 0x18, R228 ;  /* 0x00000018ff037819 */ /* 0x000fe200000114e4 */
        /* <DEDUP_REMOVED lines=21> */
[----:B------:R-:W-:Y:S01]  /*9320*/  I2IP.S8.S32.SAT R128, R129, R128, R130 ;  /* 0x0000008081807239 */ /* 0x000fe20000001482 */
[----:B------:R-:W-:Y:S01]  /*9330*/  IMAD.U32 R232, R157, 0x10000, RZ ;  /* 0x000100009de87824 */ /* 0x000fe200078e00ff */
[----:B------:R-:W-:Y:S01]  /*9340*/  PRMT R157, R158, 0x8880, RZ ;  /* 0x000088809e9d7816 */ /* 0x000fe200000000ff */
[----:B------:R-:W-:Y:S01]  /*9350*/  IMAD R40, R0, UR45, R40 ;  /* 0x0000002d00287c24 */ /* 0x000fe2000f8e0228 */
[----:B------:R-:W-:Y:S01]  /*9360*/  MOV R0, R230 ;  /* 0x000000e600007202 */ /* 0x000fe20000000f00 */
[----:B------:R-:W-:Y:S01]  /*9370*/  IMAD R43, R43, UR37, RZ ;  /* 0x000000252b2b7c24 */ /* 0x000fe2000f8e02ff */
[----:B------:R-:W-:Y:S01]  /*9380*/  PRMT R158, R160, 0x8880, RZ ;  /* 0x00008880a09e7816 */ /* 0x000fe200000000ff */
[----:B------:R-:W-:Y:S01]  /*9390*/  IMAD R41, R2, UR45, R41 ;  /* 0x0000002d02297c24 */ /* 0x000fe2000f8e0229 */
[----:B------:R-:W-:Y:S01]  /*93a0*/  SHF.R.S32.HI R2, RZ, 0x18, R232 ;  /* 0x00000018ff027819 */ /* 0x000fe200000114e8 */
[----:B------:R-:W-:Y:S01]  /*93b0*/  IMAD R44, R44, UR37, RZ ;  /* 0x000000252c2c7c24 */ /* 0x000fe2000f8e02ff */
[----:B------:R-:W-:Y:S01]  /*93c0*/  I2IP.S8.S32.SAT R54, R55, R54, RZ ;  /* 0x0000003637367239 */ /* 0x000fe200000014ff */
[----:B------:R-:W-:Y:S01]  /*93d0*/  IMAD R42, R3, UR45, R42 ;  /* 0x0000002d032a7c24 */ /* 0x000fe2000f8e022a */
[----:B------:R-:W-:Y:S01]  /*93e0*/  SHF.R.S32.HI R3, RZ, 0x18, R233 ;  /* 0x00000018ff037819 */ /* 0x000fe200000114e9 */
[----:B------:R-:W-:Y:S01]  /*93f0*/  IMAD R45, R45, UR37, RZ ;  /* 0x000000252d2d7c24 */ /* 0x000fe2000f8e02ff */
[----:B------:R-:W-:Y:S01]  /*9400*/  I2IP.S8.S32.SAT R120, R121, R120, R122 ;  /* 0x0000007879787239 */ /* 0x000fe2000000147a */
[----:B------:R-:W-:Y:S01]  /*9410*/  IMAD R43, R149, UR45, R43 ;  /* 0x0000002d952b7c24 */ /* 0x000fe2000f8e022b */
[----:B------:R-:W-:Y:S01]  /*9420*/  I2IP.S8.S32.SAT R112, R113, R112, R114 ;  /* 0x0000007071707239 */ /* 0x000fe20000001472 */
[----:B------:R-:W-:Y:S01]  /*9430*/  IMAD R46, R46, UR37, RZ ;  /* 0x000000252e2e7c24 */ /* 0x000fe2000f8e02ff */
[----:B------:R-:W-:Y:S01]  /*9440*/  I2IP.S8.S32.SAT R104, R105, R104, R106 ;  /* 0x0000006869687239 */ /* 0x000fe2000000146a */
[----:B------:R-:W-:Y:S01]  /*9450*/  IMAD R44, R0, UR45, R44 ;  /* 0x0000002d002c7c24 */ /* 0x000fe2000f8e022c */
[----:B------:R-:W-:Y:S01]  /*9460*/  MOV R0, R157 ;  /* 0x0000009d00007202 */ /* 0x000fe20000000f00 */
[----:B------:R-:W-:Y:S01]  /*9470*/  IMAD R47, R47, UR37, RZ ;  /* 0x000000252f2f7c24 */ /* 0x000fe2000f8e02ff */
[----:B------:R-:W-:Y:S01]  /*9480*/  I2IP.S8.S32.SAT R42, R43, R42, RZ ;  /* 0x0000002a2b2a7239 */ /* 0x000fe200000014ff */
[----:B------:R-:W-:Y:S01]  /*9490*/  IMAD R45, R2, UR45, R45 ;  /* 0x0000002d022d7c24 */ /* 0x000fe2000f8e022d */
[----:B------:R-:W-:Y:S01]  /*94a0*/  SHF.R.S32.HI R2, RZ, 0x18, R229 ;  /* 0x00000018ff027819 */ /* 0x000fe200000114e5 */
[----:B------:R-:W-:Y:S01]  /*94b0*/  IMAD R32, R32, UR37, RZ ;  /* 0x0000002520207c24 */ /* 0x000fe2000f8e02ff */
[----:B------:R-:W-:Y:S01]  /*94c0*/  LDTM.16dp32bit_t0_t15.x8 R4, tmem[UR4+0xe0] ;  /* 0x0000e004000479ee */ /* 0x000fe20008980000 */
[----:B------:R-:W2:Y:S01]  /*94d0*/  LDTM.16dp32bit_t16_t31.x8 R4, tmem[UR4+0xe8] ;  /* 0x0000e804000479ee */ /* 0x000ea200089a0000 */
[----:B------:R-:W-:Y:S01]  /*94e0*/  IMAD R46, R3, UR45, R46 ;  /* 0x0000002d032e7c24 */ /* 0x000fe2000f8e022e */
[----:B------:R-:W-:Y:S01]  /*94f0*/  SHF.R.S32.HI R3, RZ, 0x18, R231 ;  /* 0x00000018ff037819 */ /* 0x000fe200000114e7 */
[----:B------:R-:W-:Y:S01]  /*9500*/  IMAD R33, R33, UR37, RZ ;  /* 0x0000002521217c24 */ /* 0x000fe2000f8e02ff */
[----:B------:R-:W-:Y:S01]  /*9510*/  NOP ;  /* 0x0000000000007918 */ /* 0x000fe20000000000 */
[----:B------:R-:W-:Y:S01]  /*9520*/  IMAD R47, R150, UR45, R47 ;  /* 0x0000002d962f7c24 */ /* 0x000fe2000f8e022f */
[----:B------:R-:W-:Y:S01]  /*9530*/  I2IP.S8.S32.SAT R96, R97, R96, R98 ;  /* 0x0000006061607239 */ /* 0x000fe20000001462 */
[----:B------:R-:W-:Y:S01]  /*9540*/  IMAD R32, R0, UR45, R32 ;  /* 0x0000002d00207c24 */ /* 0x000fe2000f8e0220 */
[----:B------:R-:W-:Y:S01]  /*9550*/  I2IP.S8.S32.SAT R88, R89, R88, R90 ;  /* 0x0000005859587239 */ /* 0x000fe2000000145a */
[----:B------:R-:W-:Y:S01]  /*9560*/  IMAD R34, R34, UR37, RZ ;  /* 0x0000002522227c24 */ /* 0x000fe2000f8e02ff */
[----:B------:R-:W-:Y:S01]  /*9570*/  I2IP.S8.S32.SAT R80, R81, R80, R82 ;  /* 0x0000005051507239 */ /* 0x000fe20000001452 */
[----:B------:R-:W-:Y:S01]  /*9580*/  IMAD R33, R2, UR45, R33 ;  /* 0x0000002d02217c24 */ /* 0x000fe2000f8e0221 */
[----:B------:R-:W-:Y:S01]  /*9590*/  SHF.R.S32.HI R2, RZ, 0x18, R236 ;  /* 0x00000018ff027819 */ /* 0x000fe200000114ec */
[----:B------:R-:W-:Y:S01]  /*95a0*/  IMAD R35, R35, UR37, RZ ;  /* 0x0000002523237c24 */ /* 0x000fe2000f8e02ff */
[----:B------:R-:W-:Y:S01]  /*95b0*/  I2IP.S8.S32.SAT R72, R73, R72, R74 ;  /* 0x0000004849487239 */ /* 0x000fe2000000144a */
[----:B------:R-:W-:Y:S01]  /*95c0*/  IMAD.SHL.U32 R237, R159, 0x100, RZ ;  /* 0x000001009fed7824 */ /* 0x000fe200078e00ff */
[----:B------:R-:W-:Y:S01]  /*95d0*/  SHF.L.U32 R159, R160, 0x10, RZ ;  /* 0x00000010a09f7819 */ /* 0x000fe200000006ff */
[----:B------:R-:W-:Y:S01]  /*95e0*/  IMAD R36, R36, UR37, RZ ;  /* 0x0000002524247c24 */ /* 0x000fe2000f8e02ff */
[----:B------:R-:W-:Y:S01]  /*95f0*/  I2IP.S8.S32.SAT R64, R65, R64, R66 ;  /* 0x0000004041407239 */ /* 0x000fe20000001442 */
[----:B------:R-:W-:Y:S01]  /*9600*/  IMAD R34, R3, UR45, R34 ;  /* 0x0000002d03227c24 */ /* 0x000fe2000f8e0222 */
[----:B------:R-:W-:Y:S01]  /*9610*/  SHF.R.S32.HI R3, RZ, 0x18, R237 ;  /* 0x00000018ff037819 */ /* 0x000fe200000114ed */
[----:B------:R-:W-:Y:S01]  /*9620*/  IMAD.MOV.U32 R0, RZ, RZ, R234 ;  /* 0x000000ffff007224 */ /* 0x000fe200078e00ea */
[----:B------:R-:W-:Y:S01]  /*9630*/  I2IP.S8.S32.SAT R56, R57, R56, R58 ;  /* 0x0000003839387239 */ /* 0x000fe2000000143a */
[----:B------:R-:W-:Y:S01]  /*9640*/  IMAD R37, R37, UR37, RZ ;  /* 0x0000002525257c24 */ /* 0x000fe2000f8e02ff */
[----:B------:R-:W-:Y:S01]  /*9650*/  I2IP.S8.S32.SAT R48, R49, R48, R50 ;  /* 0x0000003031307239 */ /* 0x000fe20000001432 */
[----:B------:R-:W-:Y:S01]  /*9660*/  IMAD R35, R151, UR45, R35 ;  /* 0x0000002d97237c24 */ /* 0x000fe2000f8e0223 */
[----:B------:R-:W-:Y:S01]  /*9670*/  I2IP.S8.S32.SAT R40, R41, R40, R42 ;  /* 0x0000002829287239 */ /* 0x000fe2000000142a */
[----:B------:R-:W-:Y:S01]  /*9680*/  IMAD R36, R0, UR45, R36 ;  /* 0x0000002d00247c24 */ /* 0x000fe2000f8e0224 */
[----:B------:R-:W-:Y:S01]  /*9690*/  I2IP.S8.S32.SAT R129, R133, R132, R134 ;  /* 0x0000008485817239 */ /* 0x000fe20000001486 */
[----:B------:R-:W-:Y:S01]  /*96a0*/  IMAD R38, R38, UR37, RZ ;  /* 0x0000002526267c24 */ /* 0x000fe2000f8e02ff */
[----:B------:R-:W-:Y:S01]  /*96b0*/  I2IP.S8.S32.SAT R121, R125, R124, R126 ;  /* 0x0000007c7d797239 */ /* 0x000fe2000000147e */
[----:B------:R-:W-:Y:S01]  /*96c0*/  IMAD R37, R2, UR45, R37 ;  /* 0x0000002d02257c24 */ /* 0x000fe2000f8e0225 */
[----:B------:R-:W-:Y:S01]  /*96d0*/  I2IP.S8.S32.SAT R113, R117, R116, R118 ;  /* 0x0000007475717239 */ /* 0x000fe20000001476 */
[----:B------:R-:W-:Y:S01]  /*96e0*/  UMOV UR4, 0x400 ;  /* 0x0000040000047882 */ /* 0x000fe20000000000 */
[----:B------:R-:W-:Y:S01]  /*96f0*/  I2IP.S8.S32.SAT R105, R109, R108, R110 ;  /* 0x0000006c6d697239 */ /* 0x000fe2000000146e */
[----:B-1----:R-:W-:Y:S01]  /*9700*/  ULEA UR4, UR6, UR4, 0x18 ;  /* 0x0000000406047291 */ /* 0x002fe2000f8ec0ff */
[----:B------:R-:W-:Y:S01]  /*9710*/  I2IP.S8.S32.SAT R97, R101, R100, R102 ;  /* 0x0000006465617239 */ /* 0x000fe20000001466 */
[----:B------:R-:W-:Y:S01]  /*9720*/  IMAD R24, R24, UR37, RZ ;  /* 0x0000002518187c24 */ /* 0x000fe2000f8e02ff */
[----:B------:R-:W-:Y:S01]  /*9730*/  I2IP.S8.S32.SAT R89, R93, R92, R94 ;  /* 0x0000005c5d597239 */ /* 0x000fe2000000145e */
[----:B------:R-:W-:Y:S01]  /*9740*/  IMAD R38, R3, UR45, R38 ;  /* 0x0000002d03267c24 */ /* 0x000fe2000f8e0226 */
[----:B------:R-:W-:Y:S01]  /*9750*/  I2IP.S8.S32.SAT R81, R85, R84, R86 ;  /* 0x0000005455517239 */ /* 0x000fe20000001456 */
[----:B------:R-:W-:Y:S01]  /*9760*/  IMAD R25, R25, UR37, RZ ;  /* 0x0000002519197c24 */ /* 0x000fe2000f8e02ff */
[----:B------:R-:W-:Y:S01]  /*9770*/  I2IP.S8.S32.SAT R73, R77, R76, R78 ;  /* 0x0000004c4d497239 */ /* 0x000fe2000000144e */
[----:B------:R-:W-:Y:S01]  /*9780*/  IMAD R28, R28, UR37, RZ ;  /* 0x000000251c1c7c24 */ /* 0x000fe2000f8e02ff */
[----:B------:R-:W-:Y:S01]  /*9790*/  I2IP.S8.S32.SAT R65, R69, R68, R70 ;  /* 0x0000004445417239 */ /* 0x000fe20000001446 */
[----:B------:R-:W-:Y:S01]  /*97a0*/  IMAD R29, R29, UR37, RZ ;  /* 0x000000251d1d7c24 */ /* 0x000fe2000f8e02ff */
[----:B------:R-:W-:Y:S01]  /*97b0*/  I2IP.S8.S32.SAT R57, R61, R60, R62 ;  /* 0x0000003c3d397239 */ /* 0x000fe2000000143e */
[----:B--2---:R-:W-:Y:S01]  /*97c0*/  IMAD R4, R4, UR37, RZ ;  /* 0x0000002504047c24 */ /* 0x004fe2000f8e02ff */
[----:B------:R-:W-:Y:S01]  /*97d0*/  I2IP.S8.S32.SAT R49, R53, R52, R54 ;  /* 0x0000003435317239 */ /* 0x000fe20000001436 */
[----:B------:R-:W-:Y:S01]  /*97e0*/  IMAD R5, R5, UR37, RZ ;  /* 0x0000002505057c24 */ /* 0x000fe2000f8e02ff */
[----:B------:R-:W-:Y:S01]  /*97f0*/  I2IP.S8.S32.SAT R34, R35, R34, RZ ;  /* 0x0000002223227239 */ /* 0x000fe200000014ff */
[----:B------:R-:W-:Y:S01]  /*9800*/  IMAD R8, R8, UR37, RZ ;  /* 0x0000002508087c24 */ /* 0x000fe2000f8e02ff */
[----:B------:R-:W-:Y:S01]  /*9810*/  I2IP.S8.S32.SAT R46, R47, R46, RZ ;  /* 0x0000002e2f2e7239 */ /* 0x000fe200000014ff */
[----:B------:R-:W-:Y:S01]  /*9820*/  IMAD R9, R9, UR37, RZ ;  /* 0x0000002509097c24 */ /* 0x000fe2000f8e02ff */
[----:B------:R-:W-:Y:S01]  /*9830*/  I2IP.S8.S32.SAT R32, R33, R32, R34 ;  /* 0x0000002021207239 */ /* 0x000fe20000001422 */
[----:B------:R-:W-:Y:S01]  /*9840*/  ULEA UR5, UR40, UR4, 0x3 ;  /* 0x0000000428057291 */ /* 0x000fe2000f8e18ff */
[----:B------:R-:W-:Y:S01]  /*9850*/  I2IP.S8.S32.SAT R41, R45, R44, R46 ;  /* 0x0000002c2d297239 */ /* 0x000fe2000000142e */
[----:B------:R-:W-:Y:S01]  /*9860*/  IMAD R39, R39, UR37, RZ ;  /* 0x0000002527277c24 */ /* 0x000fe2000f8e02ff */
[----:B------:R-:W-:Y:S01]  /*9870*/  MOV R0, R158 ;  /* 0x0000009e00007202 */ /* 0x000fe20000000f00 */
[----:B------:R-:W-:Y:S01]  /*9880*/  UIADD3 UR5, UPT, UPT, UR5, 0x80, URZ ;  /* 0x0000008005057890 */ /* 0x000fe2000fffe0ff */
[----:B------:R-:W-:Y:S01]  /*9890*/  SHF.R.S32.HI R2, RZ, 0x18, R159 ;  /* 0x00000018ff027819 */ /* 0x000fe2000001149f */
[----:B------:R-:W-:Y:S01]  /*98a0*/  IMAD R39, R152, UR45, R39 ;  /* 0x0000002d98277c24 */ /* 0x000fe2000f8e0227 */
[----:B------:R-:W-:Y:S01]  /*98b0*/  PRMT R160, R161, 0x8880, RZ ;  /* 0x00008880a1a07816 */ /* 0x000fe200000000ff */
[----:B------:R-:W-:Y:S01]  /*98c0*/  UPRMT UR5, UR6, 0x654, UR5 ;  /* 0x0000065406057896 */ /* 0x000fe20008000005 */
[----:B------:R-:W-:Y:S01]  /*98d0*/  IMAD R24, R0, UR45, R24 ;  /* 0x0000002d00187c24 */ /* 0x000fe2000f8e0218 */
[----:B------:R-:W-:Y:S01]  /*98e0*/  PRMT R161, R162, 0x8880, RZ ;  /* 0x00008880a2a17816 */ /* 0x000fe200000000ff */
[----:B------:R-:W-:Y:S01]  /*98f0*/  IMAD R25, R2, UR45, R25 ;  /* 0x0000002d02197c24 */ /* 0x000fe2000f8e0219 */
[----:B------:R-:W-:Y:S01]  /*9900*/  I2IP.S8.S32.SAT R33, R39, R38, RZ ;  /* 0x0000002627217239 */ /* 0x000fe200000014ff */
[----:B------:R-:W-:Y:S01]  /*9910*/  IMAD.U32 R240, R162, 0x10000, RZ ;  /* 0x00010000a2f07824 */ /* 0x000fe200078e00ff */
[----:B------:R-:W-:Y:S01]  /*9920*/  MOV R0, R160 ;  /* 0x000000a000007202 */ /* 0x000fe20000000f00 */
[----:B------:R-:W-:Y:S01]  /*9930*/  IMAD R26, R26, UR37, RZ ;  /* 0x000000251a1a7c24 */ /* 0x000fe2000f8e02ff */
[----:B------:R-:W-:Y:S01]  /*9940*/  I2IP.S8.S32.SAT R33, R37, R36, R33 ;  /* 0x0000002425217239 */ /* 0x000fe20000001421 */
[----:B------:R-:W-:Y:S01]  /*9950*/  SYNCS.ARRIVE.TRANS64.RED.A1T0 RZ, [UR5], RZ ;  /* 0x000000ffffff79a7 */ /* 0x000fe20008100405 */
[----:B------:R-:W-:Y:S01]  /*9960*/  SHF.R.S32.HI R2, RZ, 0x18, R238 ;  /* 0x00000018ff027819 */ /* 0x000fe200000114ee */
[----:B------:R-:W-:Y:S01]  /*9970*/  IMAD R27, R27, UR37, RZ ;  /* 0x000000251b1b7c24 */ /* 0x000fe2000f8e02ff */
[----:B------:R-:W-:Y:S01]  /*9980*/  PRMT R162, R163, 0x8880, RZ ;  /* 0x00008880a3a27816 */ /* 0x000fe200000000ff */
[----:B------:R-:W-:Y:S01]  /*9990*/  IMAD R30, R30, UR37, RZ ;  /* 0x000000251e1e7c24 */ /* 0x000fe2000f8e02ff */
[----:B------:R-:W1:Y:S01]  /*99a0*/  S2R R163, SR_TID.X ;  /* 0x0000000000a37919 */ /* 0x000e620000002100 */
[----:B------:R-:W-:Y:S01]  /*99b0*/  SHF.R.S32.HI R3, RZ, 0x18, R235 ;  /* 0x00000018ff037819 */ /* 0x000fe200000114eb */
[----:B------:R-:W-:Y:S01]  /*99c0*/  IMAD R31, R31, UR37, RZ ;  /* 0x000000251f1f7c24 */ /* 0x000fe2000f8e02ff */
[----:B------:R-:W-:Y:S01]  /*99d0*/  BSSY.RECONVERGENT B0, `(.L_x_99) ;  /* 0x0000089000007945 */ /* 0x000fe20003800200 */
[----:B------:R-:W-:Y:S02]  /*99e0*/  IMAD R6, R6, UR37, RZ ;  /* 0x0000002506067c24 */ /* 0x000fe4000f8e02ff */
[----:B------:R-:W-:Y:S01]  /*99f0*/  IMAD R26, R3, UR45, R26 ;  /* 0x0000002d031a7c24 */ /* 0x000fe2000f8e021a */
[----:B------:R-:W-:Y:S01]  /*9a00*/  SHF.R.S32.HI R3, RZ, 0x18, R239 ;  /* 0x00000018ff037819 */ /* 0x000fe200000114ef */
[----:B------:R-:W-:Y:S02]  /*9a10*/  IMAD R27, R153, UR45, R27 ;  /* 0x0000002d991b7c24 */ /* 0x000fe4000f8e021b */
[----:B------:R-:W-:Y:S01]  /*9a20*/  IMAD R28, R0, UR45, R28 ;  /* 0x0000002d001c7c24 */ /* 0x000fe2000f8e021c */
[----:B------:R-:W-:Y:S01]  /*9a30*/  MOV R0, R161 ;  /* 0x000000a100007202 */ /* 0x000fe20000000f00 */
[----:B------:R-:W-:Y:S01]  /*9a40*/  IMAD R29, R2, UR45, R29 ;  /* 0x0000002d021d7c24 */ /* 0x000fe2000f8e021d */
[----:B------:R-:W-:Y:S01]  /*9a50*/  I2IP.S8.S32.SAT R26, R27, R26, RZ ;  /* 0x0000001a1b1a7239 */ /* 0x000fe200000014ff */
[----:B------:R-:W-:Y:S01]  /*9a60*/  IMAD R30, R3, UR45, R30 ;  /* 0x0000002d031e7c24 */ /* 0x000fe2000f8e021e */
[----:B------:R-:W-:Y:S01]  /*9a70*/  SHF.R.S32.HI R2, RZ, 0x18, R240 ;  /* 0x00000018ff027819 */ /* 0x000fe200000114f0 */
[----:B------:R-:W-:Y:S01]  /*9a80*/  IMAD R31, R154, UR45, R31 ;  /* 0x0000002d9a1f7c24 */ /* 0x000fe2000f8e021f */
[----:B------:R-:W-:Y:S01]  /*9a90*/  I2IP.S8.S32.SAT R24, R25, R24, R26 ;  /* 0x0000001819187239 */ /* 0x000fe2000000141a */
[----:B------:R-:W-:Y:S01]  /*9aa0*/  IMAD R4, R0, UR45, R4 ;  /* 0x0000002d00047c24 */ /* 0x000fe2000f8e0204 */
[----:B------:R-:W-:Y:S01]  /*9ab0*/  SHF.R.S32.HI R3, RZ, 0x18, R243 ;  /* 0x00000018ff037819 */ /* 0x000fe200000114f3 */
[----:B------:R-:W-:Y:S01]  /*9ac0*/  IMAD R5, R2, UR45, R5 ;  /* 0x0000002d02057c24 */ /* 0x000fe2000f8e0205 */
[----:B------:R-:W-:Y:S01]  /*9ad0*/  I2IP.S8.S32.SAT R30, R31, R30, RZ ;  /* 0x0000001e1f1e7239 */ /* 0x000fe200000014ff */
[----:B------:R-:W-:Y:S01]  /*9ae0*/  IMAD R7, R7, UR37, RZ ;  /* 0x0000002507077c24 */ /* 0x000fe2000f8e02ff */
[----:B------:R-:W-:Y:S01]  /*9af0*/  MOV R2, R162 ;  /* 0x000000a200027202 */ /* 0x000fe20000000f00 */
[----:B------:R-:W-:Y:S01]  /*9b00*/  IMAD R10, R10, UR37, RZ ;  /* 0x000000250a0a7c24 */ /* 0x000fe2000f8e02ff */
[----:B------:R-:W-:Y:S01]  /*9b10*/  I2IP.S8.S32.SAT R25, R29, R28, R30 ;  /* 0x0000001c1d197239 */ /* 0x000fe2000000141e */
[----:B------:R-:W-:Y:S01]  /*9b20*/  IMAD R11, R11, UR37, RZ ;  /* 0x000000250b0b7c24 */ /* 0x000fe2000f8e02ff */
[----:B------:R-:W-:Y:S05]  /*9b30*/  SHF.R.S32.HI R0, RZ, 0x18, R241 ;  /* 0x00000018ff007819 */ /* 0x000fea00000114f1 */
[----:B------:R-:W-:Y:S01]  /*9b40*/  IMAD R6, R0, UR45, R6 ;  /* 0x0000002d00067c24 */ /* 0x000fe2000f8e0206 */
[----:B-1----:R-:W-:Y:S01]  /*9b50*/  SHF.L.U32 R163, R163, 0x4, RZ ;  /* 0x00000004a3a37819 */ /* 0x002fe200000006ff */
[----:B------:R-:W-:Y:S02]  /*9b60*/  IMAD R7, R155, UR45, R7 ;  /* 0x0000002d9b077c24 */ /* 0x000fe4000f8e0207 */
[----:B------:R-:W-:Y:S01]  /*9b70*/  IMAD R8, R2, UR45, R8 ;  /* 0x0000002d02087c24 */ /* 0x000fe2000f8e0208 */
[----:B------:R-:W-:Y:S01]  /*9b80*/  LOP3.LUT R163, R163, 0xf0, RZ, 0xc0, !PT ;  /* 0x000000f0a3a37812 */ /* 0x000fe200078ec0ff */
[----:B------:R-:W-:Y:S01]  /*9b90*/  IMAD R9, R3, UR45, R9 ;  /* 0x0000002d03097c24 */ /* 0x000fe2000f8e0209 */
[----:B------:R-:W-:Y:S01]  /*9ba0*/  I2IP.S8.S32.SAT R6, R7, R6, RZ ;  /* 0x0000000607067239 */ /* 0x000fe200000014ff */
[----:B------:R-:W-:Y:S02]  /*9bb0*/  IMAD R10, R12, UR45, R10 ;  /* 0x0000002d0c0a7c24 */ /* 0x000fe4000f8e020a */
[----:B------:R-:W-:Y:S01]  /*9bc0*/  IMAD R163, R245, 0x8, R163 ;  /* 0x00000008f5a37824 */ /* 0x000fe200078e02a3 */
[----:B------:R-:W-:Y:S01]  /*9bd0*/  I2IP.S8.S32.SAT R4, R5, R4, R6 ;  /* 0x0000000405047239 */ /* 0x000fe20000001406 */
[----:B------:R-:W-:Y:S03]  /*9be0*/  IMAD R11, R156, UR45, R11 ;  /* 0x0000002d9c0b7c24 */ /* 0x000fe6000f8e020b */
[----:B------:R1:W-:Y:S02]  /*9bf0*/  STS.64 [R163+UR4+0x3d00], R128 ;  /* 0x003d0080a3007988 */ /* 0x0003e40008000a04 */
[----:B------:R-:W-:Y:S04]  /*9c00*/  I2IP.S8.S32.SAT R10, R11, R10, RZ ;  /* 0x0000000a0b0a7239 */ /* 0x000fe800000014ff */
[----:B------:R1:W-:Y:S01]  /*9c10*/  STS.64 [R163+UR4+0x4100], R120 ;  /* 0x00410078a3007988 */ /* 0x0003e20008000a04 */
[----:B------:R-:W-:Y:S05]  /*9c20*/  I2IP.S8.S32.SAT R5, R9, R8, R10 ;  /* 0x0000000809057239 */ /* 0x000fea000000140a */
[----:B------:R1:W-:Y:S06]  /*9c30*/  STS.64 [R163+UR4+0x4500], R112 ;  /* 0x00450070a3007988 */ /* 0x0003ec0008000a04 */
        /* <DEDUP_REMOVED lines=11> */
[----:B------:R1:W-:Y:S01]  /*9cf0*/  STS.64 [R163+UR4+0x7500], R4 ;  /* 0x00750004a3007988 */ /* 0x0003e20008000a04 */
[----:B------:R-:W-:Y:S01]  /*9d00*/  @!PT LDS RZ, [RZ] ;  /* 0x00000000fffff984 */ /* 0x000fe20000000800 */
[----:B------:R-:W-:Y:S01]  /*9d10*/  @!PT LDS RZ, [RZ] ;  /* 0x00000000fffff984 */ /* 0x000fe20000000800 */
[----:B------:R-:W-:Y:S01]  /*9d20*/  @!PT LDS RZ, [RZ] ;  /* 0x00000000fffff984 */ /* 0x000fe20000000800 */
[----:B------:R-:W-:Y:S01]  /*9d30*/  @!PT LDS RZ, [RZ] ;  /* 0x00000000fffff984 */ /* 0x000fe20000000800 */
[----:B------:R2:W-:Y:S06]  /*9d40*/  MEMBAR.ALL.CTA ;  /* 0x0000000000007992 */ /* 0x0005ec0000008000 */
[----:B--2---:R-:W2:Y:S02]  /*9d50*/  FENCE.VIEW.ASYNC.S ;  /* 0x00000000000073c6 */ /* 0x004ea40000000000 */
[----:B--2---:R-:W-:Y:S06]  /*9d60*/  BAR.SYNC.DEFER_BLOCKING 0x1, 0x80 ;  /* 0x0042000000007b1d */ /* 0x004fec0000010000 */
[----:B------:R-:W-:Y:S05]  /*9d70*/  @P0 BRA `(.L_x_100) ;  /* 0x0000000400380947 */ /* 0x000fea0003800000 */
[----:B------:R-:W2:Y:S01]  /*9d80*/  LDCU.64 UR6, c[0x0][0x348] ;  /* 0x00006900ff0677ac */ /* 0x000ea20008000a00 */
[----:B------:R-:W-:Y:S02]  /*9d90*/  UIMAD UR9, UR47, 0xf0, URZ ;  /* 0x000000f02f0978a4 */ /* 0x000fe4000f8e02ff */
[----:B------:R-:W-:Y:S02]  /*9da0*/  USHF.L.U32 UR10, UR46, 0x6, URZ ;  /* 0x000000062e0a7899 */ /* 0x000fe400080006ff */
[----:B------:R-:W-:Y:S01]  /*9db0*/  UIADD3 UR8, UPT, UPT, UR4, 0x3d00, URZ ;  /* 0x00003d0004087890 */ /* 0x000fe2000fffe0ff */
[----:B------:R-:W-:Y:S01]  /*9dc0*/  UMOV UR11, UR36 ;  /* 0x00000024000b7c82 */ /* 0x000fe20008000000 */
[----:B------:R-:W-:Y:S02]  /*9dd0*/  UIADD3 UR52, UPT, UPT, UR4, 0x4100, URZ ;  /* 0x0000410004347890 */ /* 0x000fe4000fffe0ff */
[----:B------:R-:W-:Y:S01]  /*9de0*/  UIADD3 UR53, UPT, UPT, UR9, 0x10, URZ ;  /* 0x0000001009357890 */ /* 0x000fe2000fffe0ff */
[----:B------:R-:W-:Y:S01]  /*9df0*/  UMOV UR55, UR36 ;  /* 0x0000002400377c82 */ /* 0x000fe20008000000 */
[----:B------:R-:W-:Y:S01]  /*9e00*/  UMOV UR54, UR10 ;  /* 0x0000000a00367c82 */ /* 0x000fe20008000000 */
[----:B------:R-:W-:Y:S02]  /*9e10*/  UIADD3 UR28, UPT, UPT, UR4, 0x4500, URZ ;  /* 0x00004500041c7890 */ /* 0x000fe4000fffe0ff */
[----:B--2---:R-:W-:Y:S02]  /*9e20*/  UIADD3 UR6, UP0, UPT, UR6, 0x680, URZ ;  /* 0x0000068006067890 */ /* 0x004fe4000ff1e0ff */
[----:B------:R-:W-:Y:S02]  /*9e30*/  UIADD3 UR29, UPT, UPT, UR9, 0x20, URZ ;  /* 0x00000020091d7890 */ /* 0x000fe4000fffe0ff */
[----:B------:R-:W-:Y:S01]  /*9e40*/  UIADD3.X UR7, UPT, UPT, URZ, UR7, URZ, UP0, !UPT ;  /* 0x00000007ff077290 */ /* 0x000fe200087fe4ff */
[----:B------:R-:W-:Y:S01]  /*9e50*/  UMOV UR31, UR36 ;  /* 0x00000024001f7c82 */ /* 0x000fe20008000000 */
[----:B------:R-:W-:Y:S01]  /*9e60*/  UMOV UR30, UR10 ;  /* 0x0000000a001e7c82 */ /* 0x000fe20008000000 */
[----:B------:R-:W-:Y:S02]  /*9e70*/  UIADD3 UR64, UPT, UPT, UR4, 0x4900, URZ ;  /* 0x0000490004407890 */ /* 0x000fe4000fffe0ff */
[----:B------:R-:W-:Y:S01]  /*9e80*/  UIADD3 UR65, UPT, UPT, UR9, 0x30, URZ ;  /* 0x0000003009417890 */ /* 0x000fe2000fffe0ff */
[----:B------:R-:W-:Y:S03]  /*9e90*/  UMOV UR67, UR36 ;  /* 0x0000002400437c82 */ /* 0x000fe60008000000 */
[----:B------:R-:W-:Y:S01]  /*9ea0*/  UTMASTG.3D [UR8], [UR6] ;  /* 0x00000008060073b5 */ /* 0x000fe20008010000 */
[----:B------:R-:W-:Y:S01]  /*9eb0*/  UMOV UR66, UR10 ;  /* 0x0000000a00427c82 */ /* 0x000fe20008000000 */
[----:B------:R-:W-:Y:S02]  /*9ec0*/  UIADD3 UR68, UPT, UPT, UR4, 0x5100, URZ ;  /* 0x0000510004447890 */ /* 0x000fe4000fffe0ff */
[----:B------:R-:W-:Y:S01]  /*9ed0*/  UIADD3 UR69, UPT, UPT, UR9, 0x50, URZ ;  /* 0x0000005009457890 */ /* 0x000fe2000fffe0ff */
[----:B------:R-:W-:Y:S01]  /*9ee0*/  UMOV UR71, UR36 ;  /* 0x0000002400477c82 */ /* 0x000fe20008000000 */
[----:B------:R-:W-:Y:S01]  /*9ef0*/  UMOV UR70, UR10 ;  /* 0x0000000a00467c82 */ /* 0x000fe20008000000 */
[----:B------:R2:W-:Y:S01]  /*9f00*/  UTMASTG.3D [UR52], [UR6] ;  /* 0x00000034060073b5 */ /* 0x0005e20008010000 */
[----:B------:R-:W-:Y:S02]  /*9f10*/  UIADD3 UR20, UPT, UPT, UR4, 0x5500, URZ ;  /* 0x0000550004147890 */ /* 0x000fe4000fffe0ff */
[----:B------:R-:W-:Y:S01]  /*9f20*/  UIADD3 UR21, UPT, UPT, UR9, 0x60, URZ ;  /* 0x0000006009157890 */ /* 0x000fe2000fffe0ff */
[----:B------:R-:W-:Y:S01]  /*9f30*/  UMOV UR23, UR36 ;  /* 0x0000002400177c82 */ /* 0x000fe20008000000 */
[----:B------:R-:W-:Y:S01]  /*9f40*/  UMOV UR22, UR10 ;  /* 0x0000000a00167c82 */ /* 0x000fe20008000000 */
[----:B------:R-:W-:Y:S01]  /*9f50*/  UIADD3 UR56, UPT, UPT, UR4, 0x5900, URZ ;  /* 0x0000590004387890 */ /* 0x000fe2000fffe0ff */
[----:B------:R3:W-:Y:S01]  /*9f60*/  UTMASTG.3D [UR28], [UR6] ;  /* 0x0000001c060073b5 */ /* 0x0007e20008010000 */
[----:B------:R-:W-:Y:S01]  /*9f70*/  UIADD3 UR57, UPT, UPT, UR9, 0x70, URZ ;  /* 0x0000007009397890 */ /* 0x000fe2000fffe0ff */
[----:B------:R-:W-:Y:S01]  /*9f80*/  UMOV UR59, UR36 ;  /* 0x00000024003b7c82 */ /* 0x000fe20008000000 */
[----:B------:R-:W-:Y:S01]  /*9f90*/  UMOV UR58, UR10 ;  /* 0x0000000a003a7c82 */ /* 0x000fe20008000000 */
[----:B------:R-:W-:Y:S02]  /*9fa0*/  UIADD3 UR48, UPT, UPT, UR4, 0x5d00, URZ ;  /* 0x00005d0004307890 */ /* 0x000fe4000fffe0ff */
[----:B------:R-:W-:Y:S01]  /*9fb0*/  UIADD3 UR49, UPT, UPT, UR9, 0x80, URZ ;  /* 0x0000008009317890 */ /* 0x000fe2000fffe0ff */
[----:B------:R3:W-:Y:S01]  /*9fc0*/  UTMASTG.3D [UR64], [UR6] ;  /* 0x00000040060073b5 */ /* 0x0007e20008010000 */
[----:B------:R-:W-:Y:S01]  /*9fd0*/  UMOV UR51, UR36 ;  /* 0x0000002400337c82 */ /* 0x000fe20008000000 */
[----:B------:R-:W-:Y:S01]  /*9fe0*/  UMOV UR50, UR10 ;  /* 0x0000000a00327c82 */ /* 0x000fe20008000000 */
[----:B------:R-:W-:Y:S02]  /*9ff0*/  UIADD3 UR72, UPT, UPT, UR4, 0x6100, URZ ;  /* 0x0000610004487890 */ /* 0x000fe4000fffe0ff */
[----:B------:R-:W-:Y:S01]  /*a000*/  UIADD3 UR73, UPT, UPT, UR9, 0x90, URZ ;  /* 0x0000009009497890 */ /* 0x000fe2000fffe0ff */
[----:B------:R-:W-:Y:S01]  /*a010*/  UMOV UR75, UR36 ;  /* 0x00000024004b7c82 */ /* 0x000fe20008000000 */
[----:B------:R-:W-:Y:S01]  /*a020*/  UMOV UR74, UR10 ;  /* 0x0000000a004a7c82 */ /* 0x000fe20008000000 */
[----:B------:R-:W-:Y:S02]  /*a030*/  UIADD3 UR16, UPT, UPT, UR4, 0x6500, URZ ;  /* 0x0000650004107890 */ /* 0x000fe4000fffe0ff */
[----:B------:R-:W-:Y:S01]  /*a040*/  UIADD3 UR17, UPT, UPT, UR9, 0xa0, URZ ;  /* 0x000000a009117890 */ /* 0x000fe2000fffe0ff */
[----:B------:R-:W-:Y:S01]  /*a050*/  UMOV UR19, UR36 ;  /* 0x0000002400137c82 */ /* 0x000fe20008000000 */
[----:B------:R-:W-:Y:S01]  /*a060*/  UMOV UR18, UR10 ;  /* 0x0000000a00127c82 */ /* 0x000fe20008000000 */
[----:B------:R-:W-:Y:S02]  /*a070*/  UIADD3 UR60, UPT, UPT, UR4, 0x6900, URZ ;  /* 0x00006900043c7890 */ /* 0x000fe4000fffe0ff */
[----:B--2---:R-:W-:Y:S02]  /*a080*/  UIADD3 UR52, UPT, UPT, UR4, 0x4d00, URZ ;  /* 0x00004d0004347890 */ /* 0x004fe4000fffe0ff */
[----:B------:R-:W-:Y:S02]  /*a090*/  UIADD3 UR53, UPT, UPT, UR9, 0x40, URZ ;  /* 0x0000004009357890 */ /* 0x000fe4000fffe0ff */
[----:B------:R-:W-:Y:S01]  /*a0a0*/  UIADD3 UR61, UPT, UPT, UR9, 0xb0, URZ ;  /* 0x000000b0093d7890 */ /* 0x000fe2000fffe0ff */
[----:B------:R-:W-:Y:S01]  /*a0b0*/  UMOV UR63, UR36 ;  /* 0x00000024003f7c82 */ /* 0x000fe20008000000 */
[----:B------:R-:W-:Y:S01]  /*a0c0*/  UMOV UR62, UR10 ;  /* 0x0000000a003e7c82 */ /* 0x000fe20008000000 */
[----:B------:R-:W-:Y:S02]  /*a0d0*/  UIADD3 UR32, UPT, UPT, UR4, 0x6d00, URZ ;  /* 0x00006d0004207890 */ /* 0x000fe4000fffe0ff */
[----:B------:R-:W-:Y:S02]  /*a0e0*/  UIADD3 UR33, UPT, UPT, UR9, 0xc0, URZ ;  /* 0x000000c009217890 */ /* 0x000fe4000fffe0ff */
[----:B------:R3:W-:Y:S01]  /*a0f0*/  UTMASTG.3D [UR52], [UR6] ;  /* 0x00000034060073b5 */ /* 0x0007e20008010000 */
[----:B------:R-:W-:Y:S01]  /*a100*/  UMOV UR35, UR36 ;  /* 0x0000002400237c82 */ /* 0x000fe20008000000 */
[----:B------:R-:W-:Y:S01]  /*a110*/  UMOV UR34, UR10 ;  /* 0x0000000a00227c82 */ /* 0x000fe20008000000 */
[----:B------:R-:W-:Y:S02]  /*a120*/  UIADD3 UR24, UPT, UPT, UR4, 0x7100, URZ ;  /* 0x0000710004187890 */ /* 0x000fe4000fffe0ff */
[----:B------:R-:W-:Y:S01]  /*a130*/  UIADD3 UR25, UPT, UPT, UR9, 0xd0, URZ ;  /* 0x000000d009197890 */ /* 0x000fe2000fffe0ff */
[----:B------:R-:W-:Y:S01]  /*a140*/  UMOV UR27, UR36 ;  /* 0x00000024001b7c82 */ /* 0x000fe20008000000 */
[----:B------:R3:W-:Y:S01]  /*a150*/  UTMASTG.3D [UR68], [UR6] ;  /* 0x00000044060073b5 */ /* 0x0007e20008010000 */
[----:B------:R-:W-:Y:S01]  /*a160*/  UMOV UR26, UR10 ;  /* 0x0000000a001a7c82 */ /* 0x000fe20008000000 */
[----:B------:R-:W-:Y:S02]  /*a170*/  UIADD3 UR12, UPT, UPT, UR4, 0x7500, URZ ;  /* 0x00007500040c7890 */ /* 0x000fe4000fffe0ff */
[----:B------:R-:W-:Y:S01]  /*a180*/  UIADD3 UR13, UPT, UPT, UR9, 0xe0, URZ ;  /* 0x000000e0090d7890 */ /* 0x000fe2000fffe0ff */
[----:B------:R-:W-:Y:S01]  /*a190*/  UMOV UR15, UR36 ;  /* 0x00000024000f7c82 */ /* 0x000fe20008000000 */
[----:B------:R-:W-:Y:S01]  /*a1a0*/  UMOV UR14, UR10 ;  /* 0x0000000a000e7c82 */ /* 0x000fe20008000000 */
[----:B------:R3:W-:Y:S01]  /*a1b0*/  UTMASTG.3D [UR20], [UR6] ;  /* 0x00000014060073b5 */ /* 0x0007e20008010000 */
        /* <DEDUP_REMOVED lines=8> */
[----:B------:R0:W-:Y:S01]  /*a240*/  UTMACMDFLUSH ;  /* 0x00000000000079b7 */ /* 0x0001e20000000000 */
[----:B---3--:R-:W-:Y:S04]  /*a250*/  DEPBAR.LE SB0, 0x0 ;  /* 0x000080000000791a */ /* 0x008fe80000000000 */
.L_x_100:
[----:B------:R-:W-:Y:S05]  /*a260*/  BSYNC.RECONVERGENT B0 ;  /* 0x0000000000007941 */ /* 0x000fea0003800200 */
.L_x_99:
[----:B-1----:R-:W2:Y:S01]  /*a270*/  LDL R4, [R1] ;  /* 0x0000000001047983 */ /* 0x002ea20000100800 */
[----:B------:R-:W-:Y:S02]  /*a280*/  R2UR UR4, R247 ;  /* 0x00000000f70472ca */ /* 0x000fe400000e0000 */
[----:B------:R-:W-:Y:S01]  /*a290*/  R2UR UR6, R251 ;  /* 0x00000000fb0672ca */ /* 0x000fe200000e0000 */
[----:B------:R-:W-:Y:S01]  /*a2a0*/  BAR.SYNC.DEFER_BLOCKING 0x1, 0x80 ;  /* 0x0042000000007b1d */ /* 0x000fe20000010000 */
[----:B------:R-:W-:Y:S02]  /*a2b0*/  R2UR UR8, R248 ;  /* 0x00000000f80872ca */ /* 0x000fe400000e0000 */
[----:B------:R-:W-:Y:S02]  /*a2c0*/  R2UR UR7, R249 ;  /* 0x00000000f90772ca */ /* 0x000fe400000e0000 */
[----:B------:R-:W-:Y:S02]  /*a2d0*/  R2UR UR9, R252 ;  /* 0x00000000fc0972ca */ /* 0x000fe400000e0000 */
[----:B------:R-:W-:Y:S03]  /*a2e0*/  R2UR UR36, R250 ;  /* 0x00000000fa2472ca */ /* 0x000fe600000e0000 */
[----:B------:R-:W-:Y:S02]  /*a2f0*/  UISETP.NE.AND UP2, UPT, UR4, URZ, UPT ;  /* 0x000000ff0400728c */ /* 0x000fe4000bf45270 */
[----:B------:R-:W-:Y:S02]  /*a300*/  UIADD3 UR4, UPT, UPT, UR40, 0x1, URZ ;  /* 0x0000000128047890 */ /* 0x000fe4000fffe0ff */
[----:B------:R-:W-:Y:S02]  /*a310*/  UISETP.NE.AND UP0, UPT, UR6, 0x2, UPT ;  /* 0x000000020600788c */ /* 0x000fe4000bf05270 */
[----:B------:R-:W-:Y:S02]  /*a320*/  UISETP.NE.AND UP1, UPT, UR4, 0x4, UPT ;  /* 0x000000040400788c */ /* 0x000fe4000bf25270 */
[----:B------:R-:W-:Y:S02]  /*a330*/  USEL UR17, UR6, URZ, UP0 ;  /* 0x000000ff06117287 */ /* 0x000fe40008000000 */
[----:B------:R-:W-:Y:S02]  /*a340*/  USEL UR6, URZ, 0x1, UP1 ;  /* 0x00000001ff067887 */ /* 0x000fe40008800000 */
[----:B------:R-:W-:Y:S02]  /*a350*/  UIADD3 UR47, UPT, UPT, UR38, UR9, URZ ;  /* 0x00000009262f7290 */ /* 0x000fe4000fffe0ff */
[----:B------:R-:W-:Y:S02]  /*a360*/  ULOP3.LUT UR7, UR7, UR6, URZ, 0x3c, !UPT ;  /* 0x0000000607077292 */ /* 0x000fe4000f8e3cff */
[----:B------:R-:W-:Y:S04]  /*a370*/  USEL UR40, UR4, URZ, UP1 ;  /* 0x000000ff04287287 */ /* 0x000fe80008800000 */
[----:B------:R-:W-:Y:S01]  /*a380*/  IMAD.U32 R249, RZ, RZ, UR7 ;  /* 0x00000007fff97e24 */ /* 0x000fe2000f8e00ff */
[----:B--2---:R-:W-:Y:S11]  /*a390*/  R2UR UR5, R4 ;  /* 0x00000000040572ca */ /* 0x004ff600000e0000 */
[----:B------:R-:W-:Y:S02]  /*a3a0*/  @!UPT UIADD3 URZ, UPT, UPT, URZ, URZ, URZ ;  /* 0x000000fffffff290 */ /* 0x000fe4000fffe0ff */
[----:B------:R-:W-:Y:S02]  /*a3b0*/  UIADD3 UR46, UPT, UPT, UR39, UR5, URZ ;  /* 0x00000005272e7290 */ /* 0x000fe4000fffe0ff */
[----:B------:R-:W-:Y:S04]  /*a3c0*/  USEL UR5, URZ, 0x1, UP0 ;  /* 0x00000001ff057887 */ /* 0x000fe80008000000 */
[----:B------:R-:W-:Y:S06]  /*a3d0*/  ULOP3.LUT UR8, UR8, UR5, URZ, 0x3c, !UPT ;  /* 0x0000000508087292 */ /* 0x000fec000f8e3cff */
[----:B------:R-:W-:Y:S01]  /*a3e0*/  IMAD.U32 R248, RZ, RZ, UR8 ;  /* 0x00000008fff87e24 */ /* 0x000fe2000f8e00ff */
[----:B------:R-:W-:Y:S06]  /*a3f0*/  BRA.U UP2, `(.L_x_101) ;  /* 0xffffffad023c7547 */ /* 0x000fec000b83ffff */
[----:B------:R-:W-:Y:S05]  /*a400*/  EXIT ;  /* 0x000000000000794d */ /* 0x000fea0003800000 */
.L_x_19:
[----:B---3--:R3:W4:Y:S02]  /*a410*/  SYNCS.PHASECHK.TRANS64.TRYWAIT P0, [R2+URZ+0xb0], R3 ;  /* 0x0000b003020075a7 */ /* 0x00872400080011ff */
[----:B----4-:R-:W-:Y:S05]  /*a420*/  @!P0 NANOSLEEP.SYNCS 0x989680 ;  /* 0x009896800000895d */ /* 0x010fea0003900000 */
[----:B------:R-:W4:Y:S02]  /*a430*/  @!P0 SYNCS.PHASECHK.TRANS64 P0, [R2+URZ+0xb0], R3 ;  /* 0x0000b003020085a7 */ /* 0x000f2400080010ff */
[----:B----4-:R-:W-:Y:S05]  /*a440*/  @!P0 BRA `(.L_x_19) ;  /* 0xfffffffc00f08947 */ /* 0x010fea000383ffff */
[----:B------:R-:W-:Y:S05]  /*a450*/  BRA `(.L_x_102) ;  /* 0xffffff70007c7947 */ /* 0x000fea000383ffff */
.L_x_22:
[----:B------:R-:W-:Y:S07]  /*a460*/  MOV R4, UR33 ;  /* 0x0000002100047c02 */ /* 0x000fee0008000f00 */
.L_x_103:
[----:B-1----:R1:W3:Y:S02]  /*a470*/  SYNCS.PHASECHK.TRANS64.TRYWAIT P0, [R4+URZ+0x10], R2 ;  /* 0x00001002040075a7 */ /* 0x0022e400080011ff */
[----:B---3--:R-:W-:Y:S05]  /*a480*/  @!P0 NANOSLEEP.SYNCS 0x989680 ;  /* 0x009896800000895d */ /* 0x008fea0003900000 */
[----:B------:R-:W3:Y:S02]  /*a490*/  @!P0 SYNCS.PHASECHK.TRANS64 P0, [R4+URZ+0x10], R2 ;  /* 0x00001002040085a7 */ /* 0x000ee400080010ff */
[----:B---3--:R-:W-:Y:S05]  /*a4a0*/  @!P0 BRA `(.L_x_103) ;  /* 0xfffffffc00f08947 */ /* 0x008fea000383ffff */
[----:B------:R-:W-:Y:S05]  /*a4b0*/  BRA `(.L_x_21) ;  /* 0xffffff7000c47947 */ /* 0x000fea000383ffff */
.L_x_28:
[----:B------:R-:W-:Y:S07]  /*a4c0*/  MOV R4, UR33 ;  /* 0x0000002100047c02 */ /* 0x000fee0008000f00 */
.L_x_104:
[----:B-1----:R1:W3:Y:S02]  /*a4d0*/  SYNCS.PHASECHK.TRANS64.TRYWAIT P0, [R4+URZ+0x10], R2 ;  /* 0x00001002040075a7 */ /* 0x0022e400080011ff */
[----:B---3--:R-:W-:Y:S05]  /*a4e0*/  @!P0 NANOSLEEP.SYNCS 0x989680 ;  /* 0x009896800000895d */ /* 0x008fea0003900000 */
[----:B------:R-:W3:Y:S02]  /*a4f0*/  @!P0 SYNCS.PHASECHK.TRANS64 P0, [R4+URZ+0x10], R2 ;  /* 0x00001002040085a7 */ /* 0x000ee400080010ff */
[----:B---3--:R-:W-:Y:S05]  /*a500*/  @!P0 BRA `(.L_x_104) ;  /* 0xfffffffc00f08947 */ /* 0x008fea000383ffff */
[----:B------:R-:W-:Y:S05]  /*a510*/  BRA `(.L_x_27) ;  /* 0xffffff74009c7947 */ /* 0x000fea000383ffff */
.L_x_32:
[----:B-1----:R1:W3:Y:S02]  /*a520*/  SYNCS.PHASECHK.TRANS64.TRYWAIT P0, [R3+URZ+0x40], R2 ;  /* 0x00004002030075a7 */ /* 0x0022e400080011ff */
[----:B---3--:R-:W-:Y:S05]  /*a530*/  @!P0 NANOSLEEP.SYNCS 0x989680 ;  /* 0x009896800000895d */ /* 0x008fea0003900000 */
[----:B------:R-:W3:Y:S02]  /*a540*/  @!P0 SYNCS.PHASECHK.TRANS64 P0, [R3+URZ+0x40], R2 ;  /* 0x00004002030085a7 */ /* 0x000ee400080010ff */
[----:B---3--:R-:W-:Y:S05]  /*a550*/  @!P0 BRA `(.L_x_32) ;  /* 0xfffffffc00f08947 */ /* 0x008fea000383ffff */
[----:B------:R-:W-:Y:S05]  /*a560*/  BRA `(.L_x_105) ;  /* 0xffffff7800547947 */ /* 0x000fea000383ffff */
.L_x_36:
[----:B------:R-:W-:-:S07]  /*a570*/  MOV R3, UR4 ;  /* 0x0000000400037c02 */ /* 0x000fce0008000f00 */
.L_x_106:
[----:B-1----:R1:W2:Y:S02]  /*a580*/  SYNCS.PHASECHK.TRANS64.TRYWAIT P0, [R3+URZ], R2 ;  /* 0x00000002030075a7 */ /* 0x0022a400080011ff */
[----:B--2---:R-:W-:Y:S05]  /*a590*/  @!P0 NANOSLEEP.SYNCS 0x989680 ;  /* 0x009896800000895d */ /* 0x004fea0003900000 */
[----:B------:R-:W2:Y:S02]  /*a5a0*/  @!P0 SYNCS.PHASECHK.TRANS64 P0, [R3+URZ], R2 ;  /* 0x00000002030085a7 */ /* 0x000ea400080010ff */
[----:B--2---:R-:W-:Y:S05]  /*a5b0*/  @!P0 BRA `(.L_x_106) ;  /* 0xfffffffc00f08947 */ /* 0x004fea000383ffff */
[----:B------:R-:W-:Y:S05]  /*a5c0*/  BRA `(.L_x_107) ;  /* 0xffffff8000047947 */ /* 0x000fea000383ffff */
.L_x_39:
[----:B-1----:R1:W3:Y:S02]  /*a5d0*/  SYNCS.PHASECHK.TRANS64.TRYWAIT P0, [R0+URZ+0xa0], R2 ;  /* 0x0000a002000075a7 */ /* 0x0022e400080011ff */
[----:B---3--:R-:W-:Y:S05]  /*a5e0*/  @!P0 NANOSLEEP.SYNCS 0x989680 ;  /* 0x009896800000895d */ /* 0x008fea0003900000 */
[----:B------:R-:W3:Y:S02]  /*a5f0*/  @!P0 SYNCS.PHASECHK.TRANS64 P0, [R0+URZ+0xa0], R2 ;  /* 0x0000a002000085a7 */ /* 0x000ee400080010ff */
[----:B---3--:R-:W-:Y:S05]  /*a600*/  @!P0 BRA `(.L_x_39) ;  /* 0xfffffffc00f08947 */ /* 0x008fea000383ffff */
[----:B------:R-:W-:Y:S05]  /*a610*/  BRA `(.L_x_108) ;  /* 0xffffff8000687947 */ /* 0x000fea000383ffff */
.L_x_40:
[----:B------:R-:W-:-:S07]  /*a620*/  MOV R3, UR4 ;  /* 0x0000000400037c02 */ /* 0x000fce0008000f00 */
.L_x_109:
[----:B-1----:R1:W3:Y:S02]  /*a630*/  SYNCS.PHASECHK.TRANS64.TRYWAIT P0, [R3+URZ+0x50], R2 ;  /* 0x00005002030075a7 */ /* 0x0022e400080011ff */
[----:B---3--:R-:W-:Y:S05]  /*a640*/  @!P0 NANOSLEEP.SYNCS 0x989680 ;  /* 0x009896800000895d */ /* 0x008fea0003900000 */
[----:B------:R-:W3:Y:S02]  /*a650*/  @!P0 SYNCS.PHASECHK.TRANS64 P0, [R3+URZ+0x50], R2 ;  /* 0x00005002030085a7 */ /* 0x000ee400080010ff */
[----:B---3--:R-:W-:Y:S05]  /*a660*/  @!P0 BRA `(.L_x_109) ;  /* 0xfffffffc00f08947 */ /* 0x008fea000383ffff */
[----:B------:R-:W-:Y:S05]  /*a670*/  BRA `(.L_x_110) ;  /* 0xffffff8000787947 */ /* 0x000fea000383ffff */
.L_x_41:
[----:B-1----:R1:W3:Y:S02]  /*a680*/  SYNCS.PHASECHK.TRANS64.TRYWAIT P1, [R0+URZ+0x40], R2 ;  /* 0x00004002000075a7 */ /* 0x0022e400080211ff */
[----:B---3--:R-:W-:Y:S05]  /*a690*/  @!P1 NANOSLEEP.SYNCS 0x989680 ;  /* 0x009896800000995d */ /* 0x008fea0003900000 */
[----:B------:R-:W3:Y:S02]  /*a6a0*/  @!P1 SYNCS.PHASECHK.TRANS64 P1, [R0+URZ+0x40], R2 ;  /* 0x00004002000095a7 */ /* 0x000ee400080210ff */
[----:B---3--:R-:W-:Y:S05]  /*a6b0*/  @!P1 BRA `(.L_x_41) ;  /* 0xfffffffc00f09947 */ /* 0x008fea000383ffff */
[----:B------:R-:W-:Y:S05]  /*a6c0*/  BRA `(.L_x_111) ;  /* 0xffffff8000a87947 */ /* 0x000fea000383ffff */
.L_x_44:
[----:B------:R-:W-:-:S07]  /*a6d0*/  MOV R2, UR4 ;  /* 0x0000000400027c02 */ /* 0x000fce0008000f00 */
.L_x_112:
[----:B-1----:R1:W3:Y:S02]  /*a6e0*/  SYNCS.PHASECHK.TRANS64.TRYWAIT P0, [R2+URZ+0x50], R0 ;  /* 0x00005000020075a7 */ /* 0x0022e400080011ff */
[----:B---3--:R-:W-:Y:S05]  /*a6f0*/  @!P0 NANOSLEEP.SYNCS 0x989680 ;  /* 0x009896800000895d */ /* 0x008fea0003900000 */
[----:B------:R-:W3:Y:S02]  /*a700*/  @!P0 SYNCS.PHASECHK.TRANS64 P0, [R2+URZ+0x50], R0 ;  /* 0x00005000020085a7 */ /* 0x000ee400080010ff */
[----:B---3--:R-:W-:Y:S05]  /*a710*/  @!P0 BRA `(.L_x_112) ;  /* 0xfffffffc00f08947 */ /* 0x008fea000383ffff */
[----:B------:R-:W-:Y:S05]  /*a720*/  BRA `(.L_x_43) ;  /* 0xffffff8000fc7947 */ /* 0x000fea000383ffff */
.L_x_51:
[----:B-1----:R1:W3:Y:S02]  /*a730*/  SYNCS.PHASECHK.TRANS64.TRYWAIT P1, [R3+URZ+0x40], R4 ;  /* 0x00004004030075a7 */ /* 0x0022e400080211ff */
[----:B---3--:R-:W-:Y:S05]  /*a740*/  @!P1 NANOSLEEP.SYNCS 0x989680 ;  /* 0x009896800000995d */ /* 0x008fea0003900000 */
[----:B------:R-:W3:Y:S02]  /*a750*/  @!P1 SYNCS.PHASECHK.TRANS64 P1, [R3+URZ+0x40], R4 ;  /* 0x00004004030095a7 */ /* 0x000ee400080210ff */
[----:B---3--:R-:W-:Y:S05]  /*a760*/  @!P1 BRA `(.L_x_51) ;  /* 0xfffffffc00f09947 */ /* 0x008fea000383ffff */
[----:B------:R-:W-:Y:S05]  /*a770*/  BRA `(.L_x_113) ;  /* 0xffffff8800907947 */ /* 0x000fea000383ffff */
.L_x_52:
[----:B------:R-:W-:-:S07]  /*a780*/  MOV R4, UR46 ;  /* 0x0000002e00047c02 */ /* 0x000fce0008000f00 */
.L_x_114:
[----:B-1----:R1:W3:Y:S02]  /*a790*/  SYNCS.PHASECHK.TRANS64.TRYWAIT P0, [R4+URZ+0x80], R3 ;  /* 0x00008003040075a7 */ /* 0x0022e400080011ff */
[----:B---3--:R-:W-:Y:S05]  /*a7a0*/  @!P0 NANOSLEEP.SYNCS 0x989680 ;  /* 0x009896800000895d */ /* 0x008fea0003900000 */
[----:B------:R-:W3:Y:S02]  /*a7b0*/  @!P0 SYNCS.PHASECHK.TRANS64 P0, [R4+URZ+0x80], R3 ;  /* 0x00008003040085a7 */ /* 0x000ee400080010ff */
[----:B---3--:R-:W-:Y:S05]  /*a7c0*/  @!P0 BRA `(.L_x_114) ;  /* 0xfffffffc00f08947 */ /* 0x008fea000383ffff */
[----:B------:R-:W-:Y:S05]  /*a7d0*/  BRA `(.L_x_115) ;  /* 0xffffff8800d87947 */ /* 0x000fea000383ffff */
.L_x_55:
[----:B------:R-:W-:Y:S07]  /*a7e0*/  MOV R3, UR7 ;  /* 0x0000000700037c02 */ /* 0x000fee0008000f00 */
.L_x_116:
[----:B-1----:R1:W3:Y:S02]  /*a7f0*/  SYNCS.PHASECHK.TRANS64.TRYWAIT P0, [R3+URZ], R2 ;  /* 0x00000002030075a7 */ /* 0x0022e400080011ff */
[----:B---3--:R-:W-:Y:S05]  /*a800*/  @!P0 NANOSLEEP.SYNCS 0x989680 ;  /* 0x009896800000895d */ /* 0x008fea0003900000 */
[----:B------:R-:W3:Y:S02]  /*a810*/  @!P0 SYNCS.PHASECHK.TRANS64 P0, [R3+URZ], R2 ;  /* 0x00000002030085a7 */ /* 0x000ee400080010ff */
[----:B---3--:R-:W-:Y:S05]  /*a820*/  @!P0 BRA `(.L_x_116) ;  /* 0xfffffffc00f08947 */ /* 0x008fea000383ffff */
[----:B------:R-:W-:Y:S05]  /*a830*/  BRA `(.L_x_54) ;  /* 0xffffff8800f47947 */ /* 0x000fea000383ffff */
.L_x_58:
[----:B------:R-:W-:-:S07]  /*a840*/  MOV R2, UR4 ;  /* 0x0000000400027c02 */ /* 0x000fce0008000f00 */
.L_x_117:
[----:B---3--:R3:W4:Y:S02]  /*a850*/  SYNCS.PHASECHK.TRANS64.TRYWAIT P0, [R2+URZ], R0 ;  /* 0x00000000020075a7 */ /* 0x00872400080011ff */
[----:B----4-:R-:W-:Y:S05]  /*a860*/  @!P0 NANOSLEEP.SYNCS 0x989680 ;  /* 0x009896800000895d */ /* 0x010fea0003900000 */
[----:B------:R-:W4:Y:S02]  /*a870*/  @!P0 SYNCS.PHASECHK.TRANS64 P0, [R2+URZ], R0 ;  /* 0x00000000020085a7 */ /* 0x000f2400080010ff */
[----:B----4-:R-:W-:Y:S05]  /*a880*/  @!P0 BRA `(.L_x_117) ;  /* 0xfffffffc00f08947 */ /* 0x010fea000383ffff */
[----:B------:R-:W-:Y:S05]  /*a890*/  BRA `(.L_x_118) ;  /* 0xffffff9000247947 */ /* 0x000fea000383ffff */
.L_x_59:
[----:B------:R-:W-:-:S07]  /*a8a0*/  MOV R3, UR5 ;  /* 0x0000000500037c02 */ /* 0x000fce0008000f00 */
.L_x_119:
[----:B-1----:R1:W3:Y:S02]  /*a8b0*/  SYNCS.PHASECHK.TRANS64.TRYWAIT P0, [R3+URZ], R2 ;  /* 0x00000002030075a7 */ /* 0x0022e400080011ff */
[----:B---3--:R-:W-:Y:S05]  /*a8c0*/  @!P0 NANOSLEEP.SYNCS 0x989680 ;  /* 0x009896800000895d */ /* 0x008fea0003900000 */
[----:B------:R-:W3:Y:S02]  /*a8d0*/  @!P0 SYNCS.PHASECHK.TRANS64 P0, [R3+URZ], R2 ;  /* 0x00000002030085a7 */ /* 0x000ee400080010ff */
[----:B---3--:R-:W-:Y:S05]  /*a8e0*/  @!P0 BRA `(.L_x_119) ;  /* 0xfffffffc00f08947 */ /* 0x008fea000383ffff */
[----:B------:R-:W-:Y:S05]  /*a8f0*/  BRA `(.L_x_120) ;  /* 0xffffff9000307947 */ /* 0x000fea000383ffff */
.L_x_60:
[----:B------:R-:W-:-:S07]  /*a900*/  MOV R3, UR5 ;  /* 0x0000000500037c02 */ /* 0x000fce0008000f00 */
.L_x_121:
[----:B-1----:R1:W3:Y:S02]  /*a910*/  SYNCS.PHASECHK.TRANS64.TRYWAIT P0, [R3+URZ], R2 ;  /* 0x00000002030075a7 */ /* 0x0022e400080011ff */
[----:B---3--:R-:W-:Y:S05]  /*a920*/  @!P0 NANOSLEEP.SYNCS 0x989680 ;  /* 0x009896800000895d */ /* 0x008fea0003900000 */
[----:B------:R-:W3:Y:S02]  /*a930*/  @!P0 SYNCS.PHASECHK.TRANS64 P0, [R3+URZ], R2 ;  /* 0x00000002030085a7 */ /* 0x000ee400080010ff */
[----:B---3--:R-:W-:Y:S05]  /*a940*/  @!P0 BRA `(.L_x_121) ;  /* 0xfffffffc00f08947 */ /* 0x008fea000383ffff */
[----:B------:R-:W-:Y:S05]  /*a950*/  BRA `(.L_x_122) ;  /* 0xffffff90003c7947 */ /* 0x000fea000383ffff */
.L_x_61:
[----:B-1----:R-:W-:-:S07]  /*a960*/  MOV R2, UR4 ;  /* 0x0000000400027c02 */ /* 0x002fce0008000f00 */
.L_x_123:
[----:B-1----:R1:W3:Y:S02]  /*a970*/  SYNCS.PHASECHK.TRANS64.TRYWAIT P0, [R2+URZ], R0 ;  /* 0x00000000020075a7 */ /* 0x0022e400080011ff */
[----:B---3--:R-:W-:Y:S05]  /*a980*/  @!P0 NANOSLEEP.SYNCS 0x989680 ;  /* 0x009896800000895d */ /* 0x008fea0003900000 */
[----:B------:R-:W3:Y:S02]  /*a990*/  @!P0 SYNCS.PHASECHK.TRANS64 P0, [R2+URZ], R0 ;  /* 0x00000000020085a7 */ /* 0x000ee400080010ff */
[----:B---3--:R-:W-:Y:S05]  /*a9a0*/  @!P0 BRA `(.L_x_123) ;  /* 0xfffffffc00f08947 */ /* 0x008fea000383ffff */
[----:B------:R-:W-:Y:S05]  /*a9b0*/  BRA `(.L_x_124) ;  /* 0xffffff9000487947 */ /* 0x000fea000383ffff */
.L_x_66:
[----:B---3--:R3:W4:Y:S02]  /*a9c0*/  SYNCS.PHASECHK.TRANS64.TRYWAIT P0, [R2+URZ+0x40], R0 ;  /* 0x00004000020075a7 */ /* 0x00872400080011ff */
[----:B----4-:R-:W-:Y:S05]  /*a9d0*/  @!P0 NANOSLEEP.SYNCS 0x989680 ;  /* 0x009896800000895d */ /* 0x010fea0003900000 */
[----:B------:R-:W4:Y:S02]  /*a9e0*/  @!P0 SYNCS.PHASECHK.TRANS64 P0, [R2+URZ+0x40], R0 ;  /* 0x00004000020085a7 */ /* 0x000f2400080010ff */
[----:B----4-:R-:W-:Y:S05]  /*a9f0*/  @!P0 BRA `(.L_x_66) ;  /* 0xfffffffc00f08947 */ /* 0x010fea000383ffff */
[----:B------:R-:W-:Y:S05]  /*aa00*/  BRA `(.L_x_125) ;  /* 0xffffff94006c7947 */ /* 0x000fea000383ffff */
.L_x_69:
[----:B------:R-:W-:Y:S07]  /*aa10*/  MOV R2, UR29 ;  /* 0x0000001d00027c02 */ /* 0x000fee0008000f00 */
.L_x_126:
[----:B---3--:R3:W4:Y:S02]  /*aa20*/  SYNCS.PHASECHK.TRANS64.TRYWAIT P1, [R2+URZ+0x38], R0 ;  /* 0x00003800020075a7 */ /* 0x00872400080211ff */
[----:B----4-:R-:W-:Y:S05]  /*aa30*/  @!P1 NANOSLEEP.SYNCS 0x989680 ;  /* 0x009896800000995d */ /* 0x010fea0003900000 */
[----:B------:R-:W4:Y:S02]  /*aa40*/  @!P1 SYNCS.PHASECHK.TRANS64 P1, [R2+URZ+0x38], R0 ;  /* 0x00003800020095a7 */ /* 0x000f2400080210ff */
[----:B----4-:R-:W-:Y:S05]  /*aa50*/  @!P1 BRA `(.L_x_126) ;  /* 0xfffffffc00f09947 */ /* 0x010fea000383ffff */
[----:B------:R-:W-:Y:S05]  /*aa60*/  BRA `(.L_x_68) ;  /* 0xffffff9800e07947 */ /* 0x000fea000383ffff */
.L_x_72:
[----:B------:R-:W-:Y:S07]  /*aa70*/  MOV R2, UR29 ;  /* 0x0000001d00027c02 */ /* 0x000fee0008000f00 */
.L_x_127:
[----:B---3--:R3:W4:Y:S02]  /*aa80*/  SYNCS.PHASECHK.TRANS64.TRYWAIT P0, [R2+URZ+0x28], R4 ;  /* 0x00002804020075a7 */ /* 0x00872400080011ff */
[----:B----4-:R-:W-:Y:S05]  /*aa90*/  @!P0 NANOSLEEP.SYNCS 0x989680 ;  /* 0x009896800000895d */ /* 0x010fea0003900000 */
[----:B------:R-:W4:Y:S02]  /*aaa0*/  @!P0 SYNCS.PHASECHK.TRANS64 P0, [R2+URZ+0x28], R4 ;  /* 0x00002804020085a7 */ /* 0x000f2400080010ff */
[----:B----4-:R-:W-:Y:S05]  /*aab0*/  @!P0 BRA `(.L_x_127) ;  /* 0xfffffffc00f08947 */ /* 0x010fea000383ffff */
[----:B------:R-:W-:Y:S05]  /*aac0*/  BRA `(.L_x_128) ;  /* 0xffffff9c00387947 */ /* 0x000fea000383ffff */
.L_x_75:
[----:B------:R-:W-:Y:S07]  /*aad0*/  MOV R2, UR4 ;  /* 0x0000000400027c02 */ /* 0x000fee0008000f00 */
.L_x_129:
[----:B-1----:R1:W2:Y:S02]  /*aae0*/  SYNCS.PHASECHK.TRANS64.TRYWAIT P0, [R2+URZ+0x40], R0 ;  /* 0x00004000020075a7 */ /* 0x0022a400080011ff */
[----:B--2---:R-:W-:Y:S05]  /*aaf0*/  @!P0 NANOSLEEP.SYNCS 0x989680 ;  /* 0x009896800000895d */ /* 0x004fea0003900000 */
[----:B------:R-:W2:Y:S02]  /*ab00*/  @!P0 SYNCS.PHASECHK.TRANS64 P0, [R2+URZ+0x40], R0 ;  /* 0x00004000020085a7 */ /* 0x000ea400080010ff */
[----:B--2---:R-:W-:Y:S05]  /*ab10*/  @!P0 BRA `(.L_x_129) ;  /* 0xfffffffc00f08947 */ /* 0x004fea000383ffff */
[----:B------:R-:W-:Y:S05]  /*ab20*/  BRA `(.L_x_130) ;  /* 0xffffffa400987947 */ /* 0x000fea000383ffff */
.L_x_81:
[----:B------:R-:W-:Y:S07]  /*ab30*/  MOV R2, UR16 ;  /* 0x0000001000027c02 */ /* 0x000fee0008000f00 */
.L_x_131:
[----:B-1----:R1:W3:Y:S02]  /*ab40*/  SYNCS.PHASECHK.TRANS64.TRYWAIT P1, [R2+URZ+0x20], R0 ;  /* 0x00002000020075a7 */ /* 0x0022e400080211ff */
[----:B---3--:R-:W-:Y:S05]  /*ab50*/  @!P1 NANOSLEEP.SYNCS 0x989680 ;  /* 0x009896800000995d */ /* 0x008fea0003900000 */
[----:B------:R-:W3:Y:S02]  /*ab60*/  @!P1 SYNCS.PHASECHK.TRANS64 P1, [R2+URZ+0x20], R0 ;  /* 0x00002000020095a7 */ /* 0x000ee400080210ff */
[----:B---3--:R-:W-:Y:S05]  /*ab70*/  @!P1 BRA `(.L_x_131) ;  /* 0xfffffffc00f09947 */ /* 0x008fea000383ffff */
[----:B------:R-:W-:Y:S05]  /*ab80*/  BRA `(.L_x_80) ;  /* 0xffffffb400087947 */ /* 0x000fea000383ffff */
.L_x_83:
[----:B-1----:R-:W-:Y:S07]  /*ab90*/  MOV R0, UR5 ;  /* 0x0000000500007c02 */ /* 0x002fee0008000f00 */
.L_x_132:
[----:B-1----:R1:W4:Y:S02]  /*aba0*/  SYNCS.PHASECHK.TRANS64.TRYWAIT P0, [R0+URZ+0x60], R8 ;  /* 0x00006008000075a7 */ /* 0x00232400080011ff */
[----:B----4-:R-:W-:Y:S05]  /*abb0*/  @!P0 NANOSLEEP.SYNCS 0x989680 ;  /* 0x009896800000895d */ /* 0x010fea0003900000 */
[----:B------:R-:W4:Y:S02]  /*abc0*/  @!P0 SYNCS.PHASECHK.TRANS64 P0, [R0+URZ+0x60], R8 ;  /* 0x00006008000085a7 */ /* 0x000f2400080010ff */
[----:B----4-:R-:W-:Y:S05]  /*abd0*/  @!P0 BRA `(.L_x_132) ;  /* 0xfffffffc00f08947 */ /* 0x010fea000383ffff */
[----:B------:R-:W-:Y:S05]  /*abe0*/  BRA `(.L_x_82) ;  /* 0xffffffb800087947 */ /* 0x000fea000383ffff */
        .weak           $__internal_0_$__cuda_sm10x_tcgen05_guardrail_trap_col_being_dealloced_not_returned_by_alloc
        .type           $__internal_0_$__cuda_sm10x_tcgen05_guardrail_trap_col_being_dealloced_not_returned_by_alloc,@function
        .size           $__internal_0_$__cuda_sm10x_tcgen05_guardrail_trap_col_being_dealloced_not_returned_by_alloc,($__internal_1_$__cuda_sm10x_tcgen05_guardrail_trap_phase_invalid_during_alloc - $__internal_0_$__cuda_sm10x_tcgen05_guardrail_trap_col_being_dealloced_not_returned_by_alloc)
$__internal_0_$__cuda_sm10x_tcgen05_guardrail_trap_col_being_dealloced_not_returned_by_alloc:
[----:B------:R-:W-:Y:S05]  /*abf0*/  BPT.TRAP 0x1 ;  /* 0x000000040000795c */ /* 0x000fea0000300000 */
[----:B------:R-:W-:-:S04]  /*ac00*/  HFMA2 R3, -RZ, RZ, 0, 0 ;  /* 0x00000000ff037431 */ /* 0x000fc800000001ff */
[----:B------:R-:W-:Y:S05]  /*ac10*/  RET.REL.NODEC R2 `(_ZN7cutlass13device_kernelINS_4gemm6kernel13GemmUniversalIN4cute5tupleIJiiiiEEENS1_10collective13CollectiveMmaINS1_35MainloopSm100TmaUmmaWarpSpecializedILi2ELi2ELi4ENS5_IJNS4_1CILi1EEESB_SB_EEEEENS5_IJNSA_ILi64EEENSA_ILi240EEENSA_ILi256EEEEEEaNS5_IJlSB_lEEEaSI_NS4_8TiledMMAINS4_8MMA_AtomIJNS4_15SM100_MMA_S8_SSIaaiLi64ELi240ELNS4_4UMMA5MajorE0ELSN_0ELNSM_8SaturateE0EEEEEENS4_6LayoutISC_NS5_IJNSA_ILi0EEESS_SS_EEEEENS5_IJNS4_10UnderscoreESV_SV_EEEEENS4_13SM90_TMA_LOADENS4_14ComposedLayoutINS4_7SwizzleILi3ELi4ELi3EEENS4_18smem_ptr_flag_bitsILi8EEENSR_INS5_IJNSA_ILi8EEENSA_ILi128EEEEEENS5_IJS15_SB_EEEEEEEvNS4_8identityESY_S19_vS1A_EENS_8epilogue10collective18CollectiveEpilogueINS1C_23Sm100TmaWarpSpecializedILi1ELi1ELi120ELb0ELb0EEEJSH_NS5_IJNSR_ISE_SB_EENSR_ISF_SB_EEEEEaSI_aSI_NS1C_6fusion15FusionCallbacksIS1G_NS1K_17LinearCombinationIaiaiLNS_15FloatRoundStyleE2EEESH_S1J_JEEENS4_5SM1004TMEM4LOAD25SM100_TMEM_LOAD_16dp32b8xESY_NSZ_INS10_ILi0ELi4ELi3EEES13_NSR_INS5_IJS14_NSA_ILi16EEEEEENS5_IJS1V_SB_EEEEEEENS4_39AutoVectorizingCopyWithAssumedAlignmentILi128EEENS4_14SM90_TMA_STOREES1Z_S21_S21_EEEvvEEEEvNT_6ParamsE) ;  /* 0xffffff5002f87950 */ /* 0x000fea0003c3ffff */
        .weak           $__internal_1_$__cuda_sm10x_tcgen05_guardrail_trap_phase_invalid_during_alloc
        .type           $__internal_1_$__cuda_sm10x_tcgen05_guardrail_trap_phase_invalid_during_alloc,@function
        .size           $__internal_1_$__cuda_sm10x_tcgen05_guardrail_trap_phase_invalid_during_alloc,($__internal_2_$__cuda_sm10x_tcgen05_guardrail_trap_unallocated_columns_being_dealloced - $__internal_1_$__cuda_sm10x_tcgen05_guardrail_trap_phase_invalid_during_alloc)
$__internal_1_$__cuda_sm10x_tcgen05_guardrail_trap_phase_invalid_during_alloc:
[----:B------:R-:W-:Y:S05]  /*ac20*/  BPT.TRAP 0x1 ;  /* 0x000000040000795c */ /* 0x000fea0000300000 */
[----:B------:R-:W-:-:S04]  /*ac30*/  MOV R3, 0x0 ;  /* 0x0000000000037802 */ /* 0x000fc80000000f00 */
[----:B------:R-:W-:Y:S05]  /*ac40*/  RET.REL.NODEC R2 `(_ZN7cutlass13device_kernelINS_4gemm6kernel13GemmUniversalIN4cute5tupleIJiiiiEEENS1_10collective13CollectiveMmaINS1_35MainloopSm100TmaUmmaWarpSpecializedILi2ELi2ELi4ENS5_IJNS4_1CILi1EEESB_SB_EEEEENS5_IJNSA_ILi64EEENSA_ILi240EEENSA_ILi256EEEEEEaNS5_IJlSB_lEEEaSI_NS4_8TiledMMAINS4_8MMA_AtomIJNS4_15SM100_MMA_S8_SSIaaiLi64ELi240ELNS4_4UMMA5MajorE0ELSN_0ELNSM_8SaturateE0EEEEEENS4_6LayoutISC_NS5_IJNSA_ILi0EEESS_SS_EEEEENS5_IJNS4_10UnderscoreESV_SV_EEEEENS4_13SM90_TMA_LOADENS4_14ComposedLayoutINS4_7SwizzleILi3ELi4ELi3EEENS4_18smem_ptr_flag_bitsILi8EEENSR_INS5_IJNSA_ILi8EEENSA_ILi128EEEEEENS5_IJS15_SB_EEEEEEEvNS4_8identityESY_S19_vS1A_EENS_8epilogue10collective18CollectiveEpilogueINS1C_23Sm100TmaWarpSpecializedILi1ELi1ELi120ELb0ELb0EEEJSH_NS5_IJNSR_ISE_SB_EENSR_ISF_SB_EEEEEaSI_aSI_NS1C_6fusion15FusionCallbacksIS1G_NS1K_17LinearCombinationIaiaiLNS_15FloatRoundStyleE2EEESH_S1J_JEEENS4_5SM1004TMEM4LOAD25SM100_TMEM_LOAD_16dp32b8xESY_NSZ_INS10_ILi0ELi4ELi3EEES13_NSR_INS5_IJS14_NSA_ILi16EEEEEENS5_IJS1V_SB_EEEEEEENS4_39AutoVectorizingCopyWithAssumedAlignmentILi128EEENS4_14SM90_TMA_STOREES1Z_S21_S21_EEEvvEEEEvNT_6ParamsE) ;  /* 0xffffff5002ec7950 */ /* 0x000fea0003c3ffff */
        .weak           $__internal_2_$__cuda_sm10x_tcgen05_guardrail_trap_unallocated_columns_being_dealloced
        .type           $__internal_2_$__cuda_sm10x_tcgen05_guardrail_trap_unallocated_columns_being_dealloced,@function
        .size           $__internal_2_$__cuda_sm10x_tcgen05_guardrail_trap_unallocated_columns_being_dealloced,(.L_x_134 - $__internal_2_$__cuda_sm10x_tcgen05_guardrail_trap_unallocated_columns_being_dealloced)
$__internal_2_$__cuda_sm10x_tcgen05_guardrail_trap_unallocated_columns_being_dealloced:
[----:B------:R-:W-:Y:S05]  /*ac50*/  BPT.TRAP 0x1 ;  /* 0x000000040000795c */ /* 0x000fea0000300000 */
[----:B------:R-:W-:-:S04]  /*ac60*/  HFMA2 R3, -RZ, RZ, 0, 0 ;  /* 0x00000000ff037431 */ /* 0x000fc800000001ff */
[----:B------:R-:W-:Y:S05]  /*ac70*/  RET.REL.NODEC R2 `(_ZN7cutlass13device_kernelINS_4gemm6kernel13GemmUniversalIN4cute5tupleIJiiiiEEENS1_10collective13CollectiveMmaINS1_35MainloopSm100TmaUmmaWarpSpecializedILi2ELi2ELi4ENS5_IJNS4_1CILi1EEESB_SB_EEEEENS5_IJNSA_ILi64EEENSA_ILi240EEENSA_ILi256EEEEEEaNS5_IJlSB_lEEEaSI_NS4_8TiledMMAINS4_8MMA_AtomIJNS4_15SM100_MMA_S8_SSIaaiLi64ELi240ELNS4_4UMMA5MajorE0ELSN_0ELNSM_8SaturateE0EEEEEENS4_6LayoutISC_NS5_IJNSA_ILi0EEESS_SS_EEEEENS5_IJNS4_10UnderscoreESV_SV_EEEEENS4_13SM90_TMA_LOADENS4_14ComposedLayoutINS4_7SwizzleILi3ELi4ELi3EEENS4_18smem_ptr_flag_bitsILi8EEENSR_INS5_IJNSA_ILi8EEENSA_ILi128EEEEEENS5_IJS15_SB_EEEEEEEvNS4_8identityESY_S19_vS1A_EENS_8epilogue10collective18CollectiveEpilogueINS1C_23Sm100TmaWarpSpecializedILi1ELi1ELi120ELb0ELb0EEEJSH_NS5_IJNSR_ISE_SB_EENSR_ISF_SB_EEEEEaSI_aSI_NS1C_6fusion15FusionCallbacksIS1G_NS1K_17LinearCombinationIaiaiLNS_15FloatRoundStyleE2EEESH_S1J_JEEENS4_5SM1004TMEM4LOAD25SM100_TMEM_LOAD_16dp32b8xESY_NSZ_INS10_ILi0ELi4ELi3EEES13_NSR_INS5_IJS14_NSA_ILi16EEEEEENS5_IJS1V_SB_EEEEEEENS4_39AutoVectorizingCopyWithAssumedAlignmentILi128EEENS4_14SM90_TMA_STOREES1Z_S21_S21_EEEvvEEEEvNT_6ParamsE) ;  /* 0xffffff5002e07950 */ /* 0x000fea0003c3ffff */
.L_x_133:
[----:B------:R-:W-:-:S00]  /*ac80*/  BRA `(.L_x_133) ;  /* 0xfffffffc00fc7947 */ /* 0x000fc0000383ffff */
[----:B------:R-:W-:-:S00]  /*ac90*/  NOP ;  /* 0x0000000000007918 */ /* 0x000fc00000000000 */
        /* <DEDUP_REMOVED lines=14> */
.L_x_134:


//--------------------- .nv.global.init           --------------------------
	.section	.nv.global.init,"aw",@progbits
.nv.global.init:
	.type		$str$26,@object
	.size		$str$26,($str$25 - $str$26)
$str$26:
        /*0000*/ 	.byte	0x2f, 0x74, 0x6d, 0x70, 0x2f, 0x63, 0x75, 0x74, 0x6c, 0x61, 0x73, 0x73, 0x5f, 0x73, 0x77, 0x65
        /*0010*/ 	.byte	0x65, 0x70, 0x5f, 0x73, 0x72, 0x63, 0x2f, 0x69, 0x6e, 0x63, 0x6c, 0x75, 0x64, 0x65, 0x2f, 0x63
        /*0020*/ 	.byte	0x75, 0x74, 0x65, 0x2f, 0x61, 0x74, 0x6f, 0x6d, 0x2f, 0x63, 0x6f, 0x70, 0x79, 0x5f, 0x74, 0x72
        /*0030*/ 	.byte	0x61, 0x69, 0x74, 0x73, 0x5f, 0x73, 0x6d, 0x31, 0x30, 0x30, 0x2e, 0x68, 0x70, 0x70, 0x00
	.type		$str$25,@object
	.size		$str$25,(__unnamed_1 - $str$25)
$str$25:
        /*003f*/ 	.byte	0x28, 0x28, 0x75, 0x69, 0x6e, 0x74, 0x33, 0x32, 0x5f, 0x74, 0x28, 0x74, 0x68, 0x72, 0x65, 0x61
        /*004f*/ 	.byte	0x64, 0x49, 0x64, 0x78, 0x2e, 0x78, 0x29, 0x20, 0x2f, 0x20, 0x33, 0x32, 0x29, 0x20, 0x25, 0x20
        /*005f*/ 	.byte	0x34, 0x29, 0x20, 0x3d, 0x3d, 0x20, 0x28, 0x28, 0x28, 0x74, 0x6d, 0x65, 0x6d, 0x5f, 0x61, 0x64
        /*006f*/ 	.byte	0x64, 0x72, 0x20, 0x3e, 0x3e, 0x20, 0x31, 0x36, 0x29, 0x20, 0x2f, 0x20, 0x33, 0x32, 0x29, 0x20
        /*007f*/ 	.byte	0x25, 0x20, 0x34, 0x29, 0x00
	.type		__unnamed_1,@object
	.size		__unnamed_1,(.L_1 - __unnamed_1)
__unnamed_1:
        /* <DEDUP_REMOVED lines=37> */
        /*02d4*/ 	.byte	0x3a, 0x3a, 0x43, 0x3c, 0x30, 0x3e, 0x3e, 0x3e, 0x3e, 0x5d, 0x00
.L_1:


//--------------------- .nv.shared._ZN7cutlass13device_kernelINS_4gemm6kernel13GemmUniversalIN4cute5tupleIJiiiiEEENS1_10collective13CollectiveMmaINS1_35MainloopSm100TmaUmmaWarpSpecializedILi2ELi2ELi4ENS5_IJNS4_1CILi1EEESB_SB_EEEEENS5_IJNSA_ILi64EEENSA_ILi240EEENSA_ILi256EEEEEEaNS5_IJlSB_lEEEaSI_NS4_8TiledMMAINS4_8MMA_AtomIJNS4_15SM100_MMA_S8_SSIaaiLi64ELi240ELNS4_4UMMA5MajorE0ELSN_0ELNSM_8SaturateE0EEEEEENS4_6LayoutISC_NS5_IJNSA_ILi0EEESS_SS_EEEEENS5_IJNS4_10UnderscoreESV_SV_EEEEENS4_13SM90_TMA_LOADENS4_14ComposedLayoutINS4_7SwizzleILi3ELi4ELi3EEENS4_18smem_ptr_flag_bitsILi8EEENSR_INS5_IJNSA_ILi8EEENSA_ILi128EEEEEENS5_IJS15_SB_EEEEEEEvNS4_8identityESY_S19_vS1A_EENS_8epilogue10collective18CollectiveEpilogueINS1C_23Sm100TmaWarpSpecializedILi1ELi1ELi120ELb0ELb0EEEJSH_NS5_IJNSR_ISE_SB_EENSR_ISF_SB_EEEEEaSI_aSI_NS1C_6fusion15FusionCallbacksIS1G_NS1K_17LinearCombinationIaiaiLNS_15FloatRoundStyleE2EEESH_S1J_JEEENS4_5SM1004TMEM4LOAD25SM100_TMEM_LOAD_16dp32b8xESY_NSZ_INS10_ILi0ELi4ELi3EEES13_NSR_INS5_IJS14_NSA_ILi16EEEEEENS5_IJS1V_SB_EEEEEEENS4_39AutoVectorizingCopyWithAssumedAlignmentILi128EEENS4_14SM90_TMA_STOREES1Z_S21_S21_EEEvvEEEEvNT_6ParamsE --------------------------
	.section	.nv.shared._ZN7cutlass13device_kernelINS_4gemm6kernel13GemmUniversalIN4cute5tupleIJiiiiEEENS1_10collective13CollectiveMmaINS1_35MainloopSm100TmaUmmaWarpSpecializedILi2ELi2ELi4ENS5_IJNS4_1CILi1EEESB_SB_EEEEENS5_IJNSA_ILi64EEENSA_ILi240EEENSA_ILi256EEEEEEaNS5_IJlSB_lEEEaSI_NS4_8TiledMMAINS4_8MMA_AtomIJNS4_15SM100_MMA_S8_SSIaaiLi64ELi240ELNS4_4UMMA5MajorE0ELSN_0ELNSM_8SaturateE0EEEEEENS4_6LayoutISC_NS5_IJNSA_ILi0EEESS_SS_EEEEENS5_IJNS4_10UnderscoreESV_SV_EEEEENS4_13SM90_TMA_LOADENS4_14ComposedLayoutINS4_7SwizzleILi3ELi4ELi3EEENS4_18smem_ptr_flag_bitsILi8EEENSR_INS5_IJNSA_ILi8EEENSA_ILi128EEEEEENS5_IJS15_SB_EEEEEEEvNS4_8identityESY_S19_vS1A_EENS_8epilogue10collective18CollectiveEpilogueINS1C_23Sm100TmaWarpSpecializedILi1ELi1ELi120ELb0ELb0EEEJSH_NS5_IJNSR_ISE_SB_EENSR_ISF_SB_EEEEEaSI_aSI_NS1C_6fusion15FusionCallbacksIS1G_NS1K_17LinearCombinationIaiaiLNS_15FloatRoundStyleE2EEESH_S1J_JEEENS4_5SM1004TMEM4LOAD25SM100_TMEM_LOAD_16dp32b8xESY_NSZ_INS10_ILi0ELi4ELi3EEES13_NSR_INS5_IJS14_NSA_ILi16EEEEEENS5_IJS1V_SB_EEEEEEENS4_39AutoVectorizingCopyWithAssumedAlignmentILi128EEENS4_14SM90_TMA_STOREES1Z_S21_S21_EEEvvEEEEvNT_6ParamsE,"aw",@nobits
	.sectionflags	@""
	.align	16
	.zero		1024


//--------------------- .nv.shared.reserved.0     --------------------------
	.section	.nv.shared.reserved.0,"aw",@nobits
	.weak		__nv_reservedSMEM_offset_0_alias
	.size		__nv_reservedSMEM_offset_0_alias, 0, 64
	.other		__nv_reservedSMEM_offset_0_alias,@"STO_CUDA_RESERVED_SHARED STV_DEFAULT"
__nv_reservedSMEM_offset_0_alias:
	.zero		0
.nv.shared.reserved.0:
	.zero		64
	.weak		__nv_reservedSMEM_tcgen05_partition
	.type		__nv_reservedSMEM_tcgen05_partition,@object
	.size		__nv_reservedSMEM_tcgen05_partition,(.L_0 - __nv_reservedSMEM_tcgen05_partition)
__nv_reservedSMEM_tcgen05_partition:
	.zero		32
.L_0:


//--------------------- .nv.global                --------------------------
	.section	.nv.global,"aw",@nobits
.nv.global:
	.type		_ZN40_INTERNAL_281e472d_4_k_cu_90d6d741_360574cute1_E,@object
	.size		_ZN40_INTERNAL_281e472d_4_k_cu_90d6d741_360574cute1_E,(_ZN40_INTERNAL_281e472d_4_k_cu_90d6d741_360574cuda3std3__45__cpo6cbeginE - _ZN40_INTERNAL_281e472d_4_k_cu_90d6d741_360574cute1_E)
_ZN40_INTERNAL_281e472d_4_k_cu_90d6d741_360574cute1_E:
	.zero		1
	.type		_ZN40_INTERNAL_281e472d_4_k_cu_90d6d741_360574cuda3std3__45__cpo6cbeginE,@object
	.size		_ZN40_INTERNAL_281e472d_4_k_cu_90d6d741_360574cuda3std3__45__cpo6cbeginE,(_ZN40_INTERNAL_281e472d_4_k_cu_90d6d741_360574cuda3std3__48in_placeE - _ZN40_INTERNAL_281e472d_4_k_cu_90d6d741_360574cuda3std3__45__cpo6cbeginE)
_ZN40_INTERNAL_281e472d_4_k_cu_90d6d741_360574cuda3std3__45__cpo6cbeginE:
	.zero		1
	.type		_ZN40_INTERNAL_281e472d_4_k_cu_90d6d741_360574cuda3std3__48in_placeE,@object
	.size		_ZN40_INTERNAL_281e472d_4_k_cu_90d6d741_360574cuda3std3__48in_placeE,(_ZN40_INTERNAL_281e472d_4_k_cu_90d6d741_360574cuda3std6ranges3__45__cpo9iter_moveE - _ZN40_INTERNAL_281e472d_4_k_cu_90d6d741_360574cuda3std3__48in_placeE)
_ZN40_INTERNAL_281e472d_4_k_cu_90d6d741_360574cuda3std3__48in_placeE:
	.zero		1
	.type		_ZN40_INTERNAL_281e472d_4_k_cu_90d6d741_360574cuda3std6ranges3__45__cpo9iter_moveE,@object
	.size		_ZN40_INTERNAL_281e472d_4_k_cu_90d6d741_360574cuda3std6ranges3__45__cpo9iter_moveE,(_ZN40_INTERNAL_281e472d_4_k_cu_90d6d741_360574cuda3std3__45__cpo5beginE - _ZN40_INTERNAL_281e472d_4_k_cu_90d6d741_360574cuda3std6ranges3__45__cpo9iter_moveE)
_ZN40_INTERNAL_281e472d_4_k_cu_90d6d741_360574cuda3std6ranges3__45__cpo9iter_moveE:
	.zero		1
	.type		_ZN40_INTERNAL_281e472d_4_k_cu_90d6d741_360574cuda3std3__45__cpo5beginE,@object
	.size		_ZN40_INTERNAL_281e472d_4_k_cu_90d6d741_360574cuda3std3__45__cpo5beginE,(_ZN40_INTERNAL_281e472d_4_k_cu_90d6d741_360574cuda3std3__442_GLOBAL__N__281e472d_4_k_cu_90d6d741_360576ignoreE - _ZN40_INTERNAL_281e472d_4_k_cu_90d6d741_360574cuda3std3__45__cpo5beginE)
_ZN40_INTERNAL_281e472d_4_k_cu_90d6d741_360574cuda3std3__45__cpo5beginE:
	.zero		1
	.type		_ZN40_INTERNAL_281e472d_4_k_cu_90d6d741_360574cuda3std3__442_GLOBAL__N__281e472d_4_k_cu_90d6d741_360576ignoreE,@object
	.size		_ZN40_INTERNAL_281e472d_4_k_cu_90d6d741_360574cuda3std3__442_GLOBAL__N__281e472d_4_k_cu_90d6d741_360576ignoreE,(_ZN40_INTERNAL_281e472d_4_k_cu_90d6d741_360574cute7productE - _ZN40_INTERNAL_281e472d_4_k_cu_90d6d741_360574cuda3std3__442_GLOBAL__N__281e472d_4_k_cu_90d6d741_360576ignoreE)
_ZN40_INTERNAL_281e472d_4_k_cu_90d6d741_360574cuda3std3__442_GLOBAL__N__281e472d_4_k_cu_90d6d741_360576ignoreE:
	.zero		1
	.type		_ZN40_INTERNAL_281e472d_4_k_cu_90d6d741_360574cute7productE,@object
	.size		_ZN40_INTERNAL_281e472d_4_k_cu_90d6d741_360574cute7productE,(_ZN40_INTERNAL_281e472d_4_k_cu_90d6d741_360574cuda3std3__45__cpo3endE - _ZN40_INTERNAL_281e472d_4_k_cu_90d6d741_360574cute7productE)
_ZN40_INTERNAL_281e472d_4_k_cu_90d6d741_360574cute7productE:
	.zero		1
	.type		_ZN40_INTERNAL_281e472d_4_k_cu_90d6d741_360574cuda3std3__45__cpo3endE,@object
	.size		_ZN40_INTERNAL_281e472d_4_k_cu_90d6d741_360574cuda3std3__45__cpo3endE,(_ZN40_INTERNAL_281e472d_4_k_cu_90d6d741_360574cuda3std3__419piecewise_constructE - _ZN40_INTERNAL_281e472d_4_k_cu_90d6d741_360574cuda3std3__45__cpo3endE)
_ZN40_INTERNAL_281e472d_4_k_cu_90d6d741_360574cuda3std3__45__cpo3endE:
	.zero		1
	.type		_ZN40_INTERNAL_281e472d_4_k_cu_90d6d741_360574cuda3std3__419piecewise_constructE,@object
	.size		_ZN40_INTERNAL_281e472d_4_k_cu_90d6d741_360574cuda3std3__419piecewise_constructE,(_ZN40_INTERNAL_281e472d_4_k_cu_90d6d741_360574cuda3std3__45__cpo4cendE - _ZN40_INTERNAL_281e472d_4_k_cu_90d6d741_360574cuda3std3__419piecewise_constructE)
_ZN40_INTERNAL_281e472d_4_k_cu_90d6d741_360574cuda3std3__419piecewise_constructE:
	.zero		1
	.type		_ZN40_INTERNAL_281e472d_4_k_cu_90d6d741_360574cuda3std3__45__cpo4cendE,@object
	.size		_ZN40_INTERNAL_281e472d_4_k_cu_90d6d741_360574cuda3std3__45__cpo4cendE,(_ZN40_INTERNAL_281e472d_4_k_cu_90d6d741_360574cuda3std6ranges3__45__cpo4swapE - _ZN40_INTERNAL_281e472d_4_k_cu_90d6d741_360574cuda3std3__45__cpo4cendE)
_ZN40_INTERNAL_281e472d_4_k_cu_90d6d741_360574cuda3std3__45__cpo4cendE:
	.zero		1
	.type		_ZN40_INTERNAL_281e472d_4_k_cu_90d6d741_360574cuda3std6ranges3__45__cpo4swapE,@object
	.size		_ZN40_INTERNAL_281e472d_4_k_cu_90d6d741_360574cuda3std6ranges3__45__cpo4swapE,(.L_9 - _ZN40_INTERNAL_281e472d_4_k_cu_90d6d741_360574cuda3std6ranges3__45__cpo4swapE)
_ZN40_INTERNAL_281e472d_4_k_cu_90d6d741_360574cuda3std6ranges3__45__cpo4swapE:
	.zero		1
.L_9:


//--------------------- .nv.constant0._ZN7cutlass13device_kernelINS_4gemm6kernel13GemmUniversalIN4cute5tupleIJiiiiEEENS1_10collective13CollectiveMmaINS1_35MainloopSm100TmaUmmaWarpSpecializedILi2ELi2ELi4ENS5_IJNS4_1CILi1EEESB_SB_EEEEENS5_IJNSA_ILi64EEENSA_ILi240EEENSA_ILi256EEEEEEaNS5_IJlSB_lEEEaSI_NS4_8TiledMMAINS4_8MMA_AtomIJNS4_15SM100_MMA_S8_SSIaaiLi64ELi240ELNS4_4UMMA5MajorE0ELSN_0ELNSM_8SaturateE0EEEEEENS4_6LayoutISC_NS5_IJNSA_ILi0EEESS_SS_EEEEENS5_IJNS4_10UnderscoreESV_SV_EEEEENS4_13SM90_TMA_LOADENS4_14ComposedLayoutINS4_7SwizzleILi3ELi4ELi3EEENS4_18smem_ptr_flag_bitsILi8EEENSR_INS5_IJNSA_ILi8EEENSA_ILi128EEEEEENS5_IJS15_SB_EEEEEEEvNS4_8identityESY_S19_vS1A_EENS_8epilogue10collective18CollectiveEpilogueINS1C_23Sm100TmaWarpSpecializedILi1ELi1ELi120ELb0ELb0EEEJSH_NS5_IJNSR_ISE_SB_EENSR_ISF_SB_EEEEEaSI_aSI_NS1C_6fusion15FusionCallbacksIS1G_NS1K_17LinearCombinationIaiaiLNS_15FloatRoundStyleE2EEESH_S1J_JEEENS4_5SM1004TMEM4LOAD25SM100_TMEM_LOAD_16dp32b8xESY_NSZ_INS10_ILi0ELi4ELi3EEES13_NSR_INS5_IJS14_NSA_ILi16EEEEEENS5_IJS1V_SB_EEEEEEENS4_39AutoVectorizingCopyWithAssumedAlignmentILi128EEENS4_14SM90_TMA_STOREES1Z_S21_S21_EEEvvEEEEvNT_6ParamsE --------------------------
	.section	.nv.constant0._ZN7cutlass13device_kernelINS_4gemm6kernel13GemmUniversalIN4cute5tupleIJiiiiEEENS1_10collective13CollectiveMmaINS1_35MainloopSm100TmaUmmaWarpSpecializedILi2ELi2ELi4ENS5_IJNS4_1CILi1EEESB_SB_EEEEENS5_IJNSA_ILi64EEENSA_ILi240EEENSA_ILi256EEEEEEaNS5_IJlSB_lEEEaSI_NS4_8TiledMMAINS4_8MMA_AtomIJNS4_15SM100_MMA_S8_SSIaaiLi64ELi240ELNS4_4UMMA5MajorE0ELSN_0ELNSM_8SaturateE0EEEEEENS4_6LayoutISC_NS5_IJNSA_ILi0EEESS_SS_EEEEENS5_IJNS4_10UnderscoreESV_SV_EEEEENS4_13SM90_TMA_LOADENS4_14ComposedLayoutINS4_7SwizzleILi3ELi4ELi3EEENS4_18smem_ptr_flag_bitsILi8EEENSR_INS5_IJNSA_ILi8EEENSA_ILi128EEEEEENS5_IJS15_SB_EEEEEEEvNS4_8identityESY_S19_vS1A_EENS_8epilogue10collective18CollectiveEpilogueINS1C_23Sm100TmaWarpSpecializedILi1ELi1ELi120ELb0ELb0EEEJSH_NS5_IJNSR_ISE_SB_EENSR_ISF_SB_EEEEEaSI_aSI_NS1C_6fusion15FusionCallbacksIS1G_NS1K_17LinearCombinationIaiaiLNS_15FloatRoundStyleE2EEESH_S1J_JEEENS4_5SM1004TMEM4LOAD25SM100_TMEM_LOAD_16dp32b8xESY_NSZ_INS10_ILi0ELi4ELi3EEES13_NSR_INS5_IJS14_NSA_ILi16EEEEEENS5_IJS1V_SB_EEEEEEENS4_39AutoVectorizingCopyWithAssumedAlignmentILi128EEENS4_14SM90_TMA_STOREES1Z_S21_S21_EEEvvEEEEvNT_6ParamsE,"a",@progbits
	.sectionflags	@""
	.align	4
.nv.constant0._ZN7cutlass13device_kernelINS_4gemm6kernel13GemmUniversalIN4cute5tupleIJiiiiEEENS1_10collective13CollectiveMmaINS1_35MainloopSm100TmaUmmaWarpSpecializedILi2ELi2ELi4ENS5_IJNS4_1CILi1EEESB_SB_EEEEENS5_IJNSA_ILi64EEENSA_ILi240EEENSA_ILi256EEEEEEaNS5_IJlSB_lEEEaSI_NS4_8TiledMMAINS4_8MMA_AtomIJNS4_15SM100_MMA_S8_SSIaaiLi64ELi240ELNS4_4UMMA5MajorE0ELSN_0ELNSM_8SaturateE0EEEEEENS4_6LayoutISC_NS5_IJNSA_ILi0EEESS_SS_EEEEENS5_IJNS4_10UnderscoreESV_SV_EEEEENS4_13SM90_TMA_LOADENS4_14ComposedLayoutINS4_7SwizzleILi3ELi4ELi3EEENS4_18smem_ptr_flag_bitsILi8EEENSR_INS5_IJNSA_ILi8EEENSA_ILi128EEEEEENS5_IJS15_SB_EEEEEEEvNS4_8identityESY_S19_vS1A_EENS_8epilogue10collective18CollectiveEpilogueINS1C_23Sm100TmaWarpSpecializedILi1ELi1ELi120ELb0ELb0EEEJSH_NS5_IJNSR_ISE_SB_EENSR_ISF_SB_EEEEEaSI_aSI_NS1C_6fusion15FusionCallbacksIS1G_NS1K_17LinearCombinationIaiaiLNS_15FloatRoundStyleE2EEESH_S1J_JEEENS4_5SM1004TMEM4LOAD25SM100_TMEM_LOAD_16dp32b8xESY_NSZ_INS10_ILi0ELi4ELi3EEES13_NSR_INS5_IJS14_NSA_ILi16EEEEEENS5_IJS1V_SB_EEEEEEENS4_39AutoVectorizingCopyWithAssumedAlignmentILi128EEENS4_14SM90_TMA_STOREES1Z_S21_S21_EEEvvEEEEvNT_6ParamsE:
	.zero		2944


//--------------------- SYMBOLS --------------------------

	.type		.nv.reservedSmem.offset0,@object
	.size		.nv.reservedSmem.offset0,0x4
	.type		.nv.reservedSmem.cap,@object
	.size		.nv.reservedSmem.cap,0x4
	.type		__assertfail,@function
